//
// Generated by NVIDIA NVVM Compiler
//
// Compiler Build ID: CL-36424714
// Cuda compilation tools, release 13.0, V13.0.88
// Based on NVVM 20.0.0
//

.version 9.0
.target sm_100
.address_size 64

	// .globl	_Z7computefiiiffffffffffffffffffffff
.extern .func  (.param .b32 func_retval0) vprintf
(
	.param .b64 vprintf_param_0,
	.param .b64 vprintf_param_1
)
;
.global .align 1 .b8 $str[7] = {37, 46, 49, 55, 103, 10};
.global .align 4 .b8 __cudart_i2opi_f[24] = {65, 144, 67, 60, 153, 149, 98, 219, 192, 221, 52, 245, 209, 87, 39, 252, 41, 21, 68, 78, 110, 131, 249, 162};

.visible .entry _Z7computefiiiffffffffffffffffffffff(
	.param .f32 _Z7computefiiiffffffffffffffffffffff_param_0,
	.param .u32 _Z7computefiiiffffffffffffffffffffff_param_1,
	.param .u32 _Z7computefiiiffffffffffffffffffffff_param_2,
	.param .u32 _Z7computefiiiffffffffffffffffffffff_param_3,
	.param .f32 _Z7computefiiiffffffffffffffffffffff_param_4,
	.param .f32 _Z7computefiiiffffffffffffffffffffff_param_5,
	.param .f32 _Z7computefiiiffffffffffffffffffffff_param_6,
	.param .f32 _Z7computefiiiffffffffffffffffffffff_param_7,
	.param .f32 _Z7computefiiiffffffffffffffffffffff_param_8,
	.param .f32 _Z7computefiiiffffffffffffffffffffff_param_9,
	.param .f32 _Z7computefiiiffffffffffffffffffffff_param_10,
	.param .f32 _Z7computefiiiffffffffffffffffffffff_param_11,
	.param .f32 _Z7computefiiiffffffffffffffffffffff_param_12,
	.param .f32 _Z7computefiiiffffffffffffffffffffff_param_13,
	.param .f32 _Z7computefiiiffffffffffffffffffffff_param_14,
	.param .f32 _Z7computefiiiffffffffffffffffffffff_param_15,
	.param .f32 _Z7computefiiiffffffffffffffffffffff_param_16,
	.param .f32 _Z7computefiiiffffffffffffffffffffff_param_17,
	.param .f32 _Z7computefiiiffffffffffffffffffffff_param_18,
	.param .f32 _Z7computefiiiffffffffffffffffffffff_param_19,
	.param .f32 _Z7computefiiiffffffffffffffffffffff_param_20,
	.param .f32 _Z7computefiiiffffffffffffffffffffff_param_21,
	.param .f32 _Z7computefiiiffffffffffffffffffffff_param_22,
	.param .f32 _Z7computefiiiffffffffffffffffffffff_param_23,
	.param .f32 _Z7computefiiiffffffffffffffffffffff_param_24,
	.param .f32 _Z7computefiiiffffffffffffffffffffff_param_25
)
{
	.local .align 8 .b8 	__local_depot0[40];
	.reg .b64 	%SP;
	.reg .b64 	%SPL;
	.reg .pred 	%p<49>;
	.reg .b32 	%r<89>;
	.reg .b32 	%f<224>;
	.reg .b64 	%rd<22>;
	.reg .b64 	%fd<4>;

	mov.u64 	%SPL, __local_depot0;
	cvta.local.u64 	%SP, %SPL;
	ld.param.f32 	%f223, [_Z7computefiiiffffffffffffffffffffff_param_0];
	ld.param.u32 	%r34, [_Z7computefiiiffffffffffffffffffffff_param_1];
	ld.param.u32 	%r35, [_Z7computefiiiffffffffffffffffffffff_param_2];
	ld.param.u32 	%r36, [_Z7computefiiiffffffffffffffffffffff_param_3];
	ld.param.f32 	%f66, [_Z7computefiiiffffffffffffffffffffff_param_4];
	ld.param.f32 	%f47, [_Z7computefiiiffffffffffffffffffffff_param_5];
	ld.param.f32 	%f49, [_Z7computefiiiffffffffffffffffffffff_param_7];
	ld.param.f32 	%f50, [_Z7computefiiiffffffffffffffffffffff_param_8];
	ld.param.f32 	%f52, [_Z7computefiiiffffffffffffffffffffff_param_12];
	ld.param.f32 	%f53, [_Z7computefiiiffffffffffffffffffffff_param_13];
	ld.param.f32 	%f54, [_Z7computefiiiffffffffffffffffffffff_param_14];
	ld.param.f32 	%f55, [_Z7computefiiiffffffffffffffffffffff_param_15];
	ld.param.f32 	%f56, [_Z7computefiiiffffffffffffffffffffff_param_16];
	ld.param.f32 	%f57, [_Z7computefiiiffffffffffffffffffffff_param_17];
	ld.param.f32 	%f58, [_Z7computefiiiffffffffffffffffffffff_param_18];
	ld.param.f32 	%f59, [_Z7computefiiiffffffffffffffffffffff_param_19];
	ld.param.f32 	%f60, [_Z7computefiiiffffffffffffffffffffff_param_20];
	ld.param.f32 	%f61, [_Z7computefiiiffffffffffffffffffffff_param_21];
	ld.param.f32 	%f62, [_Z7computefiiiffffffffffffffffffffff_param_22];
	ld.param.f32 	%f63, [_Z7computefiiiffffffffffffffffffffff_param_23];
	ld.param.f32 	%f64, [_Z7computefiiiffffffffffffffffffffff_param_24];
	ld.param.f32 	%f65, [_Z7computefiiiffffffffffffffffffffff_param_25];
	add.u64 	%rd1, %SPL, 0;
	fma.rn.f32 	%f67, %f66, 0fFA12C379, 0f80003644;
	setp.neu.f32 	%p1, %f223, %f67;
	@%p1 bra 	$L__BB0_43;
	div.rn.f32 	%f1, %f49, %f50;
	mul.f32 	%f68, %f1, 0f3F22F983;
	cvt.rni.s32.f32 	%r82, %f68;
	cvt.rn.f32.s32 	%f69, %r82;
	fma.rn.f32 	%f70, %f69, 0fBFC90FDA, %f1;
	fma.rn.f32 	%f71, %f69, 0fB3A22168, %f70;
	fma.rn.f32 	%f211, %f69, 0fA7C234C5, %f71;
	abs.f32 	%f3, %f1;
	setp.ltu.f32 	%p2, %f3, 0f47CE4780;
	@%p2 bra 	$L__BB0_9;
	setp.neu.f32 	%p3, %f3, 0f7F800000;
	@%p3 bra 	$L__BB0_4;
	mov.f32 	%f74, 0f00000000;
	mul.rn.f32 	%f211, %f1, %f74;
	mov.b32 	%r82, 0;
	bra.uni 	$L__BB0_9;
$L__BB0_4:
	mov.b32 	%r2, %f1;
	mov.b64 	%rd21, 0;
	mov.b32 	%r79, 0;
	mov.u64 	%rd8, __cudart_i2opi_f;
	shl.b32 	%r39, %r2, 8;
	or.b32  	%r40, %r39, -2147483648;
$L__BB0_5:
	.pragma "nounroll";
	mul.wide.u32 	%rd7, %r79, 4;
	add.s64 	%rd9, %rd8, %rd7;
	ld.global.nc.u32 	%r38, [%rd9];
	mad.wide.u32 	%rd10, %r38, %r40, %rd21;
	shr.u64 	%rd21, %rd10, 32;
	add.s64 	%rd11, %rd1, %rd7;
	st.local.u32 	[%rd11], %rd10;
	add.s32 	%r79, %r79, 1;
	setp.ne.s32 	%p4, %r79, 6;
	@%p4 bra 	$L__BB0_5;
	shr.u32 	%r41, %r2, 23;
	st.local.u32 	[%rd1+24], %rd21;
	and.b32  	%r5, %r41, 31;
	and.b32  	%r42, %r41, 224;
	add.s32 	%r43, %r42, -128;
	shr.u32 	%r44, %r43, 5;
	mul.wide.u32 	%rd12, %r44, 4;
	sub.s64 	%rd4, %rd1, %rd12;
	ld.local.u32 	%r80, [%rd4+24];
	ld.local.u32 	%r81, [%rd4+20];
	setp.eq.s32 	%p5, %r5, 0;
	@%p5 bra 	$L__BB0_8;
	shf.l.wrap.b32 	%r80, %r81, %r80, %r5;
	ld.local.u32 	%r45, [%rd4+16];
	shf.l.wrap.b32 	%r81, %r45, %r81, %r5;
$L__BB0_8:
	shr.u32 	%r46, %r80, 30;
	shf.l.wrap.b32 	%r47, %r81, %r80, 2;
	shl.b32 	%r48, %r81, 2;
	shr.u32 	%r49, %r47, 31;
	add.s32 	%r50, %r49, %r46;
	neg.s32 	%r51, %r50;
	setp.lt.s32 	%p6, %r2, 0;
	selp.b32 	%r82, %r51, %r50, %p6;
	xor.b32  	%r52, %r47, %r2;
	shr.s32 	%r53, %r47, 31;
	xor.b32  	%r54, %r53, %r47;
	xor.b32  	%r55, %r53, %r48;
	cvt.u64.u32 	%rd13, %r54;
	shl.b64 	%rd14, %rd13, 32;
	cvt.u64.u32 	%rd15, %r55;
	or.b64  	%rd16, %rd14, %rd15;
	cvt.rn.f64.s64 	%fd1, %rd16;
	mul.f64 	%fd2, %fd1, 0d3BF921FB54442D19;
	cvt.rn.f32.f64 	%f72, %fd2;
	neg.f32 	%f73, %f72;
	setp.lt.s32 	%p7, %r52, 0;
	selp.f32 	%f211, %f73, %f72, %p7;
$L__BB0_9:
	ld.param.f32 	%f209, [_Z7computefiiiffffffffffffffffffffff_param_6];
	mul.rn.f32 	%f75, %f211, %f211;
	and.b32  	%r57, %r82, 1;
	setp.eq.b32 	%p8, %r57, 1;
	selp.f32 	%f76, 0f3F800000, %f211, %p8;
	fma.rn.f32 	%f77, %f75, %f76, 0f00000000;
	fma.rn.f32 	%f78, %f75, 0f37CBAC00, 0fBAB607ED;
	selp.f32 	%f79, %f78, 0fB94D4153, %p8;
	selp.f32 	%f80, 0f3D2AAABB, 0f3C0885E4, %p8;
	fma.rn.f32 	%f81, %f79, %f75, %f80;
	selp.f32 	%f82, 0fBEFFFFFF, 0fBE2AAAA8, %p8;
	fma.rn.f32 	%f83, %f81, %f75, %f82;
	fma.rn.f32 	%f84, %f83, %f77, %f76;
	and.b32  	%r58, %r82, 2;
	setp.eq.s32 	%p9, %r58, 0;
	mov.f32 	%f85, 0f00000000;
	sub.f32 	%f86, %f85, %f84;
	selp.f32 	%f87, %f84, %f86, %p9;
	mul.f32 	%f88, %f87, 0fF0004923;
	mov.f32 	%f89, 0f67B6C775;
	div.rn.f32 	%f90, %f89, %f88;
	mul.f32 	%f91, %f209, %f90;
	fma.rn.f32 	%f92, %f91, 0f3BBB989D, 0f3F000000;
	cvt.sat.f32.f32 	%f93, %f92;
	mov.f32 	%f94, 0f4B400001;
	mov.f32 	%f95, 0f437C0000;
	fma.rm.f32 	%f96, %f93, %f95, %f94;
	add.f32 	%f97, %f96, 0fCB40007F;
	neg.f32 	%f98, %f97;
	fma.rn.f32 	%f99, %f91, 0f3FB8AA3B, %f98;
	fma.rn.f32 	%f100, %f91, 0f32A57060, %f99;
	mov.b32 	%r59, %f96;
	shl.b32 	%r60, %r59, 23;
	mov.b32 	%f101, %r60;
	ex2.approx.ftz.f32 	%f102, %f100;
	fma.rn.f32 	%f7, %f102, %f101, %f47;
	abs.f32 	%f214, %f7;
	setp.lt.f32 	%p10, %f214, 0f7834BC45;
	@%p10 bra 	$L__BB0_20;
	setp.nan.f32 	%p11, %f214, %f214;
	@%p11 bra 	$L__BB0_17;
	mov.f32 	%f103, 0f7834BC45;
	div.approx.f32 	%f104, %f214, %f103;
	cvt.rzi.f32.f32 	%f212, %f104;
	fma.rn.f32 	%f10, %f212, 0fF834BC45, %f214;
	mov.b32 	%r14, %f10;
	setp.lt.u32 	%p12, %r14, 2016721989;
	@%p12 bra 	$L__BB0_16;
	setp.lt.u32 	%p13, %r14, -2147483647;
	@%p13 bra 	$L__BB0_14;
	add.f32 	%f108, %f212, 0fBF800000;
	setp.lt.f32 	%p16, %f10, 0fF834BC45;
	add.f32 	%f109, %f108, 0fBF800000;
	selp.f32 	%f212, %f109, %f108, %p16;
	bra.uni 	$L__BB0_16;
$L__BB0_14:
	add.f32 	%f212, %f212, 0f3F800000;
	setp.ltu.f32 	%p14, %f10, 0f78B4BC45;
	@%p14 bra 	$L__BB0_16;
	add.f32 	%f105, %f212, 0f3F800000;
	fma.rn.f32 	%f106, 0f7834BC45, 0fC0400000, %f10;
	setp.ge.f32 	%p15, %f106, 0f00000000;
	add.f32 	%f107, %f105, 0f3F800000;
	selp.f32 	%f212, %f107, %f105, %p15;
$L__BB0_16:
	fma.rn.f32 	%f214, %f212, 0fF834BC45, %f214;
	bra.uni 	$L__BB0_20;
$L__BB0_17:
	mov.b32 	%r15, %f214;
	and.b32  	%r61, %r15, 8388607;
	or.b32  	%r83, %r61, 1065353216;
	mov.b32 	%f213, %r83;
	and.b32  	%r62, %r15, -8388608;
	add.s32 	%r84, %r62, -1946157056;
	setp.eq.s32 	%p17, %r84, 0;
	@%p17 bra 	$L__BB0_19;
$L__BB0_18:
	min.u32 	%r63, %r84, 192937984;
	add.s32 	%r64, %r83, %r63;
	mov.b32 	%f110, %r64;
	sub.f32 	%f111, %f110, %f110;
	add.f32 	%f112, %f111, %f110;
	sub.f32 	%f113, %f110, %f112;
	mov.f32 	%f114, 0f3F800000;
	fma.rz.f32 	%f115, %f113, %f114, %f112;
	cvt.rzi.f32.f32 	%f116, %f115;
	sub.f32 	%f213, %f110, %f116;
	sub.s32 	%r84, %r84, %r63;
	mov.b32 	%r83, %f213;
	setp.ne.s32 	%p18, %r84, 0;
	setp.ne.s32 	%p19, %r83, 0;
	and.pred  	%p20, %p18, %p19;
	@%p20 bra 	$L__BB0_18;
$L__BB0_19:
	setp.gt.u32 	%p21, %r15, 2139095039;
	selp.f32 	%f118, 0f7FFFFFFF, 0f7F800000, %p21;
	mul.f32 	%f119, %f213, 0f34000000;
	mul.f32 	%f214, %f118, %f119;
$L__BB0_20:
	abs.f32 	%f120, %f214;
	setp.nan.f32 	%p22, %f120, %f120;
	copysign.f32 	%f121, %f7, %f214;
	selp.f32 	%f122, %f214, %f121, %p22;
	setp.lt.f32 	%p23, %f122, 0f00800000;
	mul.f32 	%f123, %f122, 0f4B000000;
	selp.f32 	%f124, %f123, %f122, %p23;
	selp.f32 	%f125, 0fC1B80000, 0f00000000, %p23;
	mov.b32 	%r65, %f124;
	add.s32 	%r66, %r65, -1059760811;
	and.b32  	%r67, %r66, -8388608;
	sub.s32 	%r68, %r65, %r67;
	mov.b32 	%f126, %r68;
	cvt.rn.f32.s32 	%f127, %r67;
	fma.rn.f32 	%f128, %f127, 0f34000000, %f125;
	add.f32 	%f129, %f126, 0fBF800000;
	fma.rn.f32 	%f130, %f129, 0fBE055027, 0f3E1039F6;
	fma.rn.f32 	%f131, %f130, %f129, 0fBDF8CDCC;
	fma.rn.f32 	%f132, %f131, %f129, 0f3E0F2955;
	fma.rn.f32 	%f133, %f132, %f129, 0fBE2AD8B9;
	fma.rn.f32 	%f134, %f133, %f129, 0f3E4CED0B;
	fma.rn.f32 	%f135, %f134, %f129, 0fBE7FFF22;
	fma.rn.f32 	%f136, %f135, %f129, 0f3EAAAA78;
	fma.rn.f32 	%f137, %f136, %f129, 0fBF000000;
	mul.f32 	%f138, %f129, %f137;
	fma.rn.f32 	%f139, %f138, %f129, %f129;
	fma.rn.f32 	%f140, %f128, 0f3F317218, %f139;
	setp.gt.u32 	%p24, %r65, 2139095039;
	fma.rn.f32 	%f141, %f124, 0f7F800000, 0f7F800000;
	selp.f32 	%f142, %f141, %f140, %p24;
	setp.eq.f32 	%p25, %f124, 0f00000000;
	mul.f32 	%f143, %f142, 0f3EDE5BD9;
	selp.f32 	%f144, 0fFF800000, %f143, %p25;
	setp.leu.f32 	%p26, %f223, %f144;
	setp.lt.s32 	%p27, %r34, 1;
	or.pred  	%p28, %p26, %p27;
	@%p28 bra 	$L__BB0_43;
	ld.param.f32 	%f210, [_Z7computefiiiffffffffffffffffffffff_param_11];
	mov.f32 	%f145, 0f80002860;
	div.rn.f32 	%f146, %f145, %f210;
	fma.rn.f32 	%f147, %f146, 0f1E8EB352, 0fFB697125;
	mul.f32 	%f148, %f53, 0f80000000;
	setp.lt.f32 	%p29, %f148, 0f00800000;
	mul.f32 	%f149, %f148, 0f4B000000;
	selp.f32 	%f150, %f149, %f148, %p29;
	selp.f32 	%f151, 0fC1B80000, 0f00000000, %p29;
	mov.b32 	%r69, %f150;
	add.s32 	%r70, %r69, -1059760811;
	and.b32  	%r71, %r70, -8388608;
	sub.s32 	%r72, %r69, %r71;
	mov.b32 	%f152, %r72;
	cvt.rn.f32.s32 	%f153, %r71;
	fma.rn.f32 	%f154, %f153, 0f34000000, %f151;
	add.f32 	%f155, %f152, 0fBF800000;
	fma.rn.f32 	%f156, %f155, 0fBE055027, 0f3E1039F6;
	fma.rn.f32 	%f157, %f156, %f155, 0fBDF8CDCC;
	fma.rn.f32 	%f158, %f157, %f155, 0f3E0F2955;
	fma.rn.f32 	%f159, %f158, %f155, 0fBE2AD8B9;
	fma.rn.f32 	%f160, %f159, %f155, 0f3E4CED0B;
	fma.rn.f32 	%f161, %f160, %f155, 0fBE7FFF22;
	fma.rn.f32 	%f162, %f161, %f155, 0f3EAAAA78;
	fma.rn.f32 	%f163, %f162, %f155, 0fBF000000;
	mul.f32 	%f164, %f155, %f163;
	fma.rn.f32 	%f165, %f164, %f155, %f155;
	fma.rn.f32 	%f166, %f154, 0f3F317218, %f165;
	setp.gt.u32 	%p30, %r69, 2139095039;
	fma.rn.f32 	%f167, %f150, 0f7F800000, 0f7F800000;
	selp.f32 	%f168, %f167, %f166, %p30;
	setp.eq.f32 	%p31, %f150, 0f00000000;
	selp.f32 	%f169, 0fFF800000, %f168, %p31;
	add.f32 	%f170, %f52, %f169;
	sub.f32 	%f21, %f147, %f170;
	add.f32 	%f22, %f54, 0fBE543244;
	fma.rn.f32 	%f171, %f55, %f56, 0f00000056;
	mov.f32 	%f172, 0fDA7029D8;
	div.rn.f32 	%f173, %f172, %f171;
	add.f32 	%f174, %f173, 0f7F800000;
	sub.f32 	%f175, %f57, %f58;
	add.f32 	%f176, %f175, %f59;
	mov.f32 	%f177, 0f85C54759;
	sub.f32 	%f178, %f177, %f60;
	sub.f32 	%f179, %f176, %f178;
	div.rn.f32 	%f180, %f179, 0fA0D90900;
	add.f32 	%f23, %f174, %f180;
	add.f32 	%f181, %f62, 0fFBBDF946;
	div.rn.f32 	%f182, %f61, %f181;
	add.f32 	%f24, %f182, 0f000002F7;
	setp.lt.s32 	%p32, %r36, 1;
	mov.f32 	%f183, 0f80000070;
	sub.f32 	%f184, %f183, %f63;
	sub.f32 	%f25, %f184, %f64;
	add.f32 	%f185, %f65, 0f3FDB8109;
	mov.f32 	%f186, 0f0596A0CC;
	div.rn.f32 	%f26, %f186, %f185;
	@%p32 bra 	$L__BB0_41;
	setp.gt.s32 	%p35, %r35, 0;
	@%p35 bra 	$L__BB0_32;
	setp.eq.f32 	%p36, %f21, %f22;
	selp.f32 	%f27, %f23, %f21, %p36;
	and.b32  	%r22, %r36, 3;
	and.b32  	%r23, %r36, 2147483644;
	mov.b32 	%r87, 0;
$L__BB0_24:
	setp.lt.u32 	%p37, %r36, 4;
	mov.f32 	%f223, %f27;
	@%p37 bra 	$L__BB0_27;
	mov.b32 	%r88, 0;
	mov.f32 	%f223, %f27;
$L__BB0_26:
	add.f32 	%f188, %f25, %f223;
	add.f32 	%f189, %f26, %f188;
	add.f32 	%f190, %f25, %f189;
	add.f32 	%f191, %f26, %f190;
	add.f32 	%f192, %f25, %f191;
	add.f32 	%f193, %f26, %f192;
	add.f32 	%f194, %f25, %f193;
	add.f32 	%f223, %f26, %f194;
	add.s32 	%r88, %r88, 4;
	setp.ne.s32 	%p38, %r88, %r23;
	@%p38 bra 	$L__BB0_26;
$L__BB0_27:
	setp.eq.s32 	%p39, %r22, 0;
	@%p39 bra 	$L__BB0_31;
	setp.eq.s32 	%p40, %r22, 1;
	add.f32 	%f195, %f25, %f223;
	add.f32 	%f223, %f26, %f195;
	@%p40 bra 	$L__BB0_31;
	setp.eq.s32 	%p41, %r22, 2;
	add.f32 	%f196, %f25, %f223;
	add.f32 	%f223, %f26, %f196;
	@%p41 bra 	$L__BB0_31;
	add.f32 	%f197, %f25, %f223;
	add.f32 	%f223, %f26, %f197;
$L__BB0_31:
	add.s32 	%r87, %r87, 1;
	setp.eq.s32 	%p42, %r87, %r34;
	@%p42 bra 	$L__BB0_43;
	bra.uni 	$L__BB0_24;
$L__BB0_32:
	and.b32  	%r24, %r36, 3;
	and.b32  	%r76, %r36, 2147483644;
	neg.s32 	%r25, %r76;
	mov.b32 	%r85, 0;
$L__BB0_33:
	setp.lt.u32 	%p43, %r36, 4;
	mov.f32 	%f223, %f24;
	@%p43 bra 	$L__BB0_36;
	mov.u32 	%r86, %r25;
	mov.f32 	%f223, %f24;
$L__BB0_35:
	add.f32 	%f199, %f25, %f223;
	add.f32 	%f200, %f26, %f199;
	add.f32 	%f201, %f25, %f200;
	add.f32 	%f202, %f26, %f201;
	add.f32 	%f203, %f25, %f202;
	add.f32 	%f204, %f26, %f203;
	add.f32 	%f205, %f25, %f204;
	add.f32 	%f223, %f26, %f205;
	add.s32 	%r86, %r86, 4;
	setp.ne.s32 	%p44, %r86, 0;
	@%p44 bra 	$L__BB0_35;
$L__BB0_36:
	setp.eq.s32 	%p45, %r24, 0;
	@%p45 bra 	$L__BB0_40;
	setp.eq.s32 	%p46, %r24, 1;
	add.f32 	%f206, %f25, %f223;
	add.f32 	%f223, %f26, %f206;
	@%p46 bra 	$L__BB0_40;
	setp.eq.s32 	%p47, %r24, 2;
	add.f32 	%f207, %f25, %f223;
	add.f32 	%f223, %f26, %f207;
	@%p47 bra 	$L__BB0_40;
	add.f32 	%f208, %f25, %f223;
	add.f32 	%f223, %f26, %f208;
$L__BB0_40:
	add.s32 	%r85, %r85, 1;
	setp.eq.s32 	%p48, %r85, %r34;
	@%p48 bra 	$L__BB0_43;
	bra.uni 	$L__BB0_33;
$L__BB0_41:
	setp.gt.s32 	%p33, %r35, 0;
	mov.f32 	%f223, %f24;
	@%p33 bra 	$L__BB0_43;
	setp.eq.f32 	%p34, %f21, %f22;
	selp.f32 	%f223, %f23, %f21, %p34;
$L__BB0_43:
	add.u64 	%rd17, %SP, 32;
	add.u64 	%rd18, %SPL, 32;
	cvt.f64.f32 	%fd3, %f223;
	st.local.f64 	[%rd18], %fd3;
	mov.u64 	%rd19, $str;
	cvta.global.u64 	%rd20, %rd19;
	{ // callseq 0, 0
	.param .b64 param0;
	st.param.b64 	[param0], %rd20;
	.param .b64 param1;
	st.param.b64 	[param1], %rd17;
	.param .b32 retval0;
	call.uni (retval0), 
	vprintf, 
	(
	param0, 
	param1
	);
	ld.param.b32 	%r77, [retval0];
	} // callseq 0
	ret;

}


// ===== COMPILED SASS (sm_100) =====

	.target	sm_100

	.elftype	@"ET_EXEC"


//--------------------- .note.nv.tkinfo           --------------------------
	.section	.note.nv.tkinfo,"",@"SHT_NOTE"
	.sectionflags	@"SHF_NOTE_NV_TKINFO"
	.tkinfo
        /*0018*/ 	.word	0x00000002
        /*0030*/ 	.string	""
        /*0030*/ 	.string	"ptxas"
        /*0030*/ 	.string	"Cuda compilation tools, release 13.0, V13.0.88"
        /*0030*/ 	.string	"Build cuda_13.0.r13.0/compiler.36424714_0"
        /*0030*/ 	.string	"-arch sm_100 -m 64 "



//--------------------- .note.nv.cuinfo           --------------------------
	.section	.note.nv.cuinfo,"",@"SHT_NOTE"
	.sectionflags	@"SHF_NOTE_NV_CUINFO"
        /*0018*/ 	.short	0x0002
        /*001a*/ 	.short	0x0064
        /*001c*/ 	.short	0x0082
	.zero		2


//--------------------- .nv.info                  --------------------------
	.section	.nv.info,"",@"SHT_CUDA_INFO"
	.align	4


	//----- nvinfo : EIATTR_REGCOUNT
	.align		4
        /*0000*/ 	.byte	0x04, 0x2f
        /*0002*/ 	.short	(.L_3 - .L_2)
	.align		4
.L_2:
        /*0004*/ 	.word	index@(_Z7computefiiiffffffffffffffffffffff)
        /*0008*/ 	.word	0x00000018


	//----- nvinfo : EIATTR_FRAME_SIZE
	.align		4
.L_3:
        /*000c*/ 	.byte	0x04, 0x11
        /*000e*/ 	.short	(.L_5 - .L_4)
	.align		4
.L_4:
        /*0010*/ 	.word	index@($__internal_0_$__cuda_sm3x_div_rn_noftz_f32_slowpath)
        /*0014*/ 	.word	0x00000028


	//----- nvinfo : EIATTR_FRAME_SIZE
	.align		4
.L_5:
        /*0018*/ 	.byte	0x04, 0x11
        /*001a*/ 	.short	(.L_7 - .L_6)
	.align		4
.L_6:
        /*001c*/ 	.word	index@(_Z7computefiiiffffffffffffffffffffff)
        /*0020*/ 	.word	0x00000028


	//----- nvinfo : EIATTR_MIN_STACK_SIZE
	.align		4
.L_7:
        /*0024*/ 	.byte	0x04, 0x12
        /*0026*/ 	.short	(.L_9 - .L_8)
	.align		4
.L_8:
        /*0028*/ 	.word	index@(_Z7computefiiiffffffffffffffffffffff)
        /*002c*/ 	.word	0x00000028
.L_9:


//--------------------- .nv.compat                --------------------------
	.section	.nv.compat,"",@"SHT_CUDA_COMPAT_INFO"
	.align	4
        /*0000*/ 	.byte	0x02, 0x09, 0x00, 0x00, 0x02, 0x02, 0x01, 0x00, 0x02, 0x05, 0x05, 0x00, 0x03, 0x07, 0x01, 0x01
        /*0010*/ 	.byte	0x02, 0x03, 0x00, 0x00, 0x02, 0x06, 0x01, 0x00, 0x04, 0x0b, 0x08, 0x00, 0x01, 0x00, 0x00, 0x00
        /*0020*/ 	.byte	0x00, 0x00, 0x00, 0x00


//--------------------- .nv.info._Z7computefiiiffffffffffffffffffffff --------------------------
	.section	.nv.info._Z7computefiiiffffffffffffffffffffff,"",@"SHT_CUDA_INFO"
	.sectionflags	@""
	.align	4


	//----- nvinfo : EIATTR_CUDA_API_VERSION
	.align		4
        /*0000*/ 	.byte	0x04, 0x37
        /*0002*/ 	.short	(.L_11 - .L_10)
.L_10:
        /*0004*/ 	.word	0x00000082


	//----- nvinfo : EIATTR_KPARAM_INFO
	.align		4
.L_11:
        /*0008*/ 	.byte	0x04, 0x17
        /*000a*/ 	.short	(.L_13 - .L_12)
.L_12:
        /*000c*/ 	.word	0x00000000
        /*0010*/ 	.short	0x0019
        /*0012*/ 	.short	0x0064
        /*0014*/ 	.byte	0x00, 0xf0, 0x11, 0x00


	//----- nvinfo : EIATTR_KPARAM_INFO
	.align		4
.L_13:
        /*0018*/ 	.byte	0x04, 0x17
        /*001a*/ 	.short	(.L_15 - .L_14)
.L_14:
        /*001c*/ 	.word	0x00000000
        /*0020*/ 	.short	0x0018
        /*0022*/ 	.short	0x0060
        /*0024*/ 	.byte	0x00, 0xf0, 0x11, 0x00


	//----- nvinfo : EIATTR_KPARAM_INFO
	.align		4
.L_15:
        /*0028*/ 	.byte	0x04, 0x17
        /*002a*/ 	.short	(.L_17 - .L_16)
.L_16:
        /*002c*/ 	.word	0x00000000
        /*0030*/ 	.short	0x0017
        /*0032*/ 	.short	0x005c
        /*0034*/ 	.byte	0x00, 0xf0, 0x11, 0x00


	//----- nvinfo : EIATTR_KPARAM_INFO
	.align		4
.L_17:
        /*0038*/ 	.byte	0x04, 0x17
        /*003a*/ 	.short	(.L_19 - .L_18)
.L_18:
        /*003c*/ 	.word	0x00000000
        /*0040*/ 	.short	0x0016
        /*0042*/ 	.short	0x0058
        /*0044*/ 	.byte	0x00, 0xf0, 0x11, 0x00


	//----- nvinfo : EIATTR_KPARAM_INFO
	.align		4
.L_19:
        /*0048*/ 	.byte	0x04, 0x17
        /*004a*/ 	.short	(.L_21 - .L_20)
.L_20:
        /*004c*/ 	.word	0x00000000
        /*0050*/ 	.short	0x0015
        /*0052*/ 	.short	0x0054
        /*0054*/ 	.byte	0x00, 0xf0, 0x11, 0x00


	//----- nvinfo : EIATTR_KPARAM_INFO
	.align		4
.L_21:
        /*0058*/ 	.byte	0x04, 0x17
        /*005a*/ 	.short	(.L_23 - .L_22)
.L_22:
        /*005c*/ 	.word	0x00000000
        /*0060*/ 	.short	0x0014
        /*0062*/ 	.short	0x0050
        /*0064*/ 	.byte	0x00, 0xf0, 0x11, 0x00


	//----- nvinfo : EIATTR_KPARAM_INFO
	.align		4
.L_23:
        /*0068*/ 	.byte	0x04, 0x17
        /*006a*/ 	.short	(.L_25 - .L_24)
.L_24:
        /*006c*/ 	.word	0x00000000
        /*0070*/ 	.short	0x0013
        /*0072*/ 	.short	0x004c
        /*0074*/ 	.byte	0x00, 0xf0, 0x11, 0x00


	//----- nvinfo : EIATTR_KPARAM_INFO
	.align		4
.L_25:
        /*0078*/ 	.byte	0x04, 0x17
        /*007a*/ 	.short	(.L_27 - .L_26)
.L_26:
        /*007c*/ 	.word	0x00000000
        /*0080*/ 	.short	0x0012
        /*0082*/ 	.short	0x0048
        /*0084*/ 	.byte	0x00, 0xf0, 0x11, 0x00


	//----- nvinfo : EIATTR_KPARAM_INFO
	.align		4
.L_27:
        /*0088*/ 	.byte	0x04, 0x17
        /*008a*/ 	.short	(.L_29 - .L_28)
.L_28:
        /*008c*/ 	.word	0x00000000
        /*0090*/ 	.short	0x0011
        /*0092*/ 	.short	0x0044
        /*0094*/ 	.byte	0x00, 0xf0, 0x11, 0x00


	//----- nvinfo : EIATTR_KPARAM_INFO
	.align		4
.L_29:
        /*0098*/ 	.byte	0x04, 0x17
        /*009a*/ 	.short	(.L_31 - .L_30)
.L_30:
        /*009c*/ 	.word	0x00000000
        /*00a0*/ 	.short	0x0010
        /*00a2*/ 	.short	0x0040
        /*00a4*/ 	.byte	0x00, 0xf0, 0x11, 0x00


	//----- nvinfo : EIATTR_KPARAM_INFO
	.align		4
.L_31:
        /*00a8*/ 	.byte	0x04, 0x17
        /*00aa*/ 	.short	(.L_33 - .L_32)
.L_32:
        /*00ac*/ 	.word	0x00000000
        /*00b0*/ 	.short	0x000f
        /*00b2*/ 	.short	0x003c
        /*00b4*/ 	.byte	0x00, 0xf0, 0x11, 0x00


	//----- nvinfo : EIATTR_KPARAM_INFO
	.align		4
.L_33:
        /*00b8*/ 	.byte	0x04, 0x17
        /*00ba*/ 	.short	(.L_35 - .L_34)
.L_34:
        /*00bc*/ 	.word	0x00000000
        /*00c0*/ 	.short	0x000e
        /*00c2*/ 	.short	0x0038
        /*00c4*/ 	.byte	0x00, 0xf0, 0x11, 0x00


	//----- nvinfo : EIATTR_KPARAM_INFO
	.align		4
.L_35:
        /*00c8*/ 	.byte	0x04, 0x17
        /*00ca*/ 	.short	(.L_37 - .L_36)
.L_36:
        /*00cc*/ 	.word	0x00000000
        /*00d0*/ 	.short	0x000d
        /*00d2*/ 	.short	0x0034
        /*00d4*/ 	.byte	0x00, 0xf0, 0x11, 0x00


	//----- nvinfo : EIATTR_KPARAM_INFO
	.align		4
.L_37:
        /*00d8*/ 	.byte	0x04, 0x17
        /*00da*/ 	.short	(.L_39 - .L_38)
.L_38:
        /*00dc*/ 	.word	0x00000000
        /*00e0*/ 	.short	0x000c
        /*00e2*/ 	.short	0x0030
        /*00e4*/ 	.byte	0x00, 0xf0, 0x11, 0x00


	//----- nvinfo : EIATTR_KPARAM_INFO
	.align		4
.L_39:
        /*00e8*/ 	.byte	0x04, 0x17
        /*00ea*/ 	.short	(.L_41 - .L_40)
.L_40:
        /*00ec*/ 	.word	0x00000000
        /*00f0*/ 	.short	0x000b
        /*00f2*/ 	.short	0x002c
        /*00f4*/ 	.byte	0x00, 0xf0, 0x11, 0x00


	//----- nvinfo : EIATTR_KPARAM_INFO
	.align		4
.L_41:
        /*00f8*/ 	.byte	0x04, 0x17
        /*00fa*/ 	.short	(.L_43 - .L_42)
.L_42:
        /*00fc*/ 	.word	0x00000000
        /*0100*/ 	.short	0x000a
        /*0102*/ 	.short	0x0028
        /*0104*/ 	.byte	0x00, 0xf0, 0x11, 0x00


	//----- nvinfo : EIATTR_KPARAM_INFO
	.align		4
.L_43:
        /*0108*/ 	.byte	0x04, 0x17
        /*010a*/ 	.short	(.L_45 - .L_44)
.L_44:
        /*010c*/ 	.word	0x00000000
        /*0110*/ 	.short	0x0009
        /*0112*/ 	.short	0x0024
        /*0114*/ 	.byte	0x00, 0xf0, 0x11, 0x00


	//----- nvinfo : EIATTR_KPARAM_INFO
	.align		4
.L_45:
        /*0118*/ 	.byte	0x04, 0x17
        /*011a*/ 	.short	(.L_47 - .L_46)
.L_46:
        /*011c*/ 	.word	0x00000000
        /*0120*/ 	.short	0x0008
        /*0122*/ 	.short	0x0020
        /*0124*/ 	.byte	0x00, 0xf0, 0x11, 0x00


	//----- nvinfo : EIATTR_KPARAM_INFO
	.align		4
.L_47:
        /*0128*/ 	.byte	0x04, 0x17
        /*012a*/ 	.short	(.L_49 - .L_48)
.L_48:
        /*012c*/ 	.word	0x00000000
        /*0130*/ 	.short	0x0007
        /*0132*/ 	.short	0x001c
        /*0134*/ 	.byte	0x00, 0xf0, 0x11, 0x00


	//----- nvinfo : EIATTR_KPARAM_INFO
	.align		4
.L_49:
        /*0138*/ 	.byte	0x04, 0x17
        /*013a*/ 	.short	(.L_51 - .L_50)
.L_50:
        /*013c*/ 	.word	0x00000000
        /*0140*/ 	.short	0x0006
        /*0142*/ 	.short	0x0018
        /*0144*/ 	.byte	0x00, 0xf0, 0x11, 0x00


	//----- nvinfo : EIATTR_KPARAM_INFO
	.align		4
.L_51:
        /*0148*/ 	.byte	0x04, 0x17
        /*014a*/ 	.short	(.L_53 - .L_52)
.L_52:
        /*014c*/ 	.word	0x00000000
        /*0150*/ 	.short	0x0005
        /*0152*/ 	.short	0x0014
        /*0154*/ 	.byte	0x00, 0xf0, 0x11, 0x00


	//----- nvinfo : EIATTR_KPARAM_INFO
	.align		4
.L_53:
        /*0158*/ 	.byte	0x04, 0x17
        /*015a*/ 	.short	(.L_55 - .L_54)
.L_54:
        /*015c*/ 	.word	0x00000000
        /*0160*/ 	.short	0x0004
        /*0162*/ 	.short	0x0010
        /*0164*/ 	.byte	0x00, 0xf0, 0x11, 0x00


	//----- nvinfo : EIATTR_KPARAM_INFO
	.align		4
.L_55:
        /*0168*/ 	.byte	0x04, 0x17
        /*016a*/ 	.short	(.L_57 - .L_56)
.L_56:
        /*016c*/ 	.word	0x00000000
        /*0170*/ 	.short	0x0003
        /*0172*/ 	.short	0x000c
        /*0174*/ 	.byte	0x00, 0xf0, 0x11, 0x00


	//----- nvinfo : EIATTR_KPARAM_INFO
	.align		4
.L_57:
        /*0178*/ 	.byte	0x04, 0x17
        /*017a*/ 	.short	(.L_59 - .L_58)
.L_58:
        /*017c*/ 	.word	0x00000000
        /*0180*/ 	.short	0x0002
        /*0182*/ 	.short	0x0008
        /*0184*/ 	.byte	0x00, 0xf0, 0x11, 0x00


	//----- nvinfo : EIATTR_KPARAM_INFO
	.align		4
.L_59:
        /*0188*/ 	.byte	0x04, 0x17
        /*018a*/ 	.short	(.L_61 - .L_60)
.L_60:
        /*018c*/ 	.word	0x00000000
        /*0190*/ 	.short	0x0001
        /*0192*/ 	.short	0x0004
        /*0194*/ 	.byte	0x00, 0xf0, 0x11, 0x00


	//----- nvinfo : EIATTR_KPARAM_INFO
	.align		4
.L_61:
        /*0198*/ 	.byte	0x04, 0x17
        /*019a*/ 	.short	(.L_63 - .L_62)
.L_62:
        /*019c*/ 	.word	0x00000000
        /*01a0*/ 	.short	0x0000
        /*01a2*/ 	.short	0x0000
        /*01a4*/ 	.byte	0x00, 0xf0, 0x11, 0x00


	//----- nvinfo : EIATTR_SPARSE_MMA_MASK
	.align		4
.L_63:
        /*01a8*/ 	.byte	0x03, 0x50
        /*01aa*/ 	.short	0x0000


	//----- nvinfo : EIATTR_MAXREG_COUNT
	.align		4
        /*01ac*/ 	.byte	0x03, 0x1b
        /*01ae*/ 	.short	0x00ff


	//----- nvinfo : EIATTR_EXTERNS
	.align		4
        /*01b0*/ 	.byte	0x04, 0x0f
        /*01b2*/ 	.short	(.L_65 - .L_64)


	//   ....[0]....
	.align		4
.L_64:
        /*01b4*/ 	.word	index@(vprintf)


	//----- nvinfo : EIATTR_MERCURY_ISA_VERSION
	.align		4
.L_65:
        /*01b8*/ 	.byte	0x03, 0x5f
        /*01ba*/ 	.short	0x0101


	//----- nvinfo : EIATTR_VRC_CTA_INIT_COUNT
	.align		4
        /*01bc*/ 	.byte	0x02, 0x4a
	.zero		1
	.zero		1


	//----- nvinfo : EIATTR_SYSCALL_OFFSETS
	.align		4
        /*01c0*/ 	.byte	0x04, 0x46
        /*01c2*/ 	.short	(.L_67 - .L_66)


	//   ....[0]....
.L_66:
        /*01c4*/ 	.word	0x000024a0


	//----- nvinfo : EIATTR_EXIT_INSTR_OFFSETS
	.align		4
.L_67:
        /*01c8*/ 	.byte	0x04, 0x1c
        /*01ca*/ 	.short	(.L_69 - .L_68)


	//   ....[0]....
.L_68:
        /*01cc*/ 	.word	0x000024b0


	//----- nvinfo : EIATTR_CRS_STACK_SIZE
	.align		4
.L_69:
        /*01d0*/ 	.byte	0x04, 0x1e
        /*01d2*/ 	.short	(.L_71 - .L_70)
.L_70:
        /*01d4*/ 	.word	0x00000000


	//----- nvinfo : EIATTR_CBANK_PARAM_SIZE
	.align		4
.L_71:
        /*01d8*/ 	.byte	0x03, 0x19
        /*01da*/ 	.short	0x0068


	//----- nvinfo : EIATTR_PARAM_CBANK
	.align		4
        /*01dc*/ 	.byte	0x04, 0x0a
        /*01de*/ 	.short	(.L_73 - .L_72)
	.align		4
.L_72:
        /*01e0*/ 	.word	index@(.nv.constant0._Z7computefiiiffffffffffffffffffffff)
        /*01e4*/ 	.short	0x0380
        /*01e6*/ 	.short	0x0068


	//----- nvinfo : EIATTR_SW_WAR
	.align		4
.L_73:
        /*01e8*/ 	.byte	0x04, 0x36
        /*01ea*/ 	.short	(.L_75 - .L_74)
.L_74:
        /*01ec*/ 	.word	0x00000008
.L_75:


//--------------------- .nv.callgraph             --------------------------
	.section	.nv.callgraph,"",@"SHT_CUDA_CALLGRAPH"
	.align	4
	.sectionentsize	8
	.align		4
        /*0000*/ 	.word	0x00000000
	.align		4
        /*0004*/ 	.word	0xffffffff
	.align		4
        /*0008*/ 	.word	index@(_Z7computefiiiffffffffffffffffffffff)
	.align		4
        /*000c*/ 	.word	index@(vprintf)
	.align		4
        /*0010*/ 	.word	0x00000000
	.align		4
        /*0014*/ 	.word	0xfffffffe
	.align		4
        /*0018*/ 	.word	0x00000000
	.align		4
        /*001c*/ 	.word	0xfffffffd
	.align		4
        /*0020*/ 	.word	0x00000000
	.align		4
        /*0024*/ 	.word	0xfffffffc


//--------------------- .nv.constant4             --------------------------
	.section	.nv.constant4,"a",@progbits
	.align	8
	.align		8
.nv.constant4:
        /*0000*/ 	.dword	vprintf
	.align		8
        /*0008*/ 	.dword	$str
	.align		8
        /*0010*/ 	.dword	__cudart_i2opi_f


//--------------------- .text._Z7computefiiiffffffffffffffffffffff --------------------------
	.section	.text._Z7computefiiiffffffffffffffffffffff,"ax",@progbits
	.align	128
        .global         _Z7computefiiiffffffffffffffffffffff
        .type           _Z7computefiiiffffffffffffffffffffff,@function
        .size           _Z7computefiiiffffffffffffffffffffff,(.L_x_50 - _Z7computefiiiffffffffffffffffffffff)
        .other          _Z7computefiiiffffffffffffffffffffff,@"STO_CUDA_ENTRY STV_DEFAULT"
_Z7computefiiiffffffffffffffffffffff:
.text._Z7computefiiiffffffffffffffffffffff:
[----:B------:R-:W0:Y:S08]  /*0000*/  LDC R1, c[0x0][0x37c] ;  /* 0x0000df00ff017b82 */ /* 0x000e300000000800 */
[----:B------:R-:W1:Y:S01]  /*0010*/  LDC R0, c[0x0][0x390] ;  /* 0x0000e400ff007b82 */ /* 0x000e620000000800 */
[----:B------:R-:W2:Y:S01]  /*0020*/  LDCU UR4, c[0x0][0x380] ;  /* 0x00007000ff0477ac */ /* 0x000ea20008000800 */
[----:B------:R-:W-:Y:S01]  /*0030*/  HFMA2 R3, -RZ, RZ, 49728, -3.736328125 ;  /* 0x7a12c379ff037431 */ /* 0x000fe200000001ff */
[----:B0-----:R-:W-:Y:S01]  /*0040*/  IADD3 R1, PT, PT, R1, -0x28, RZ ;  /* 0xffffffd801017810 */ /* 0x001fe20007ffe0ff */
[----:B------:R-:W0:Y:S04]  /*0050*/  LDCU UR5, c[0x0][0x380] ;  /* 0x00007000ff0577ac */ /* 0x000e280008000800 */
[----:B------:R-:W3:Y:S01]  /*0060*/  LDC R6, c[0x0][0x2f8] ;  /* 0x0000be00ff067b82 */ /* 0x000ee20000000800 */
[----:B------:R-:W4:Y:S01]  /*0070*/  LDCU UR6, c[0x0][0x2fc] ;  /* 0x00005f80ff0677ac */ /* 0x000f220008000800 */
[----:B-1----:R-:W-:-:S05]  /*0080*/  FFMA R0, R0, -R3, -1.9466838266400358749e-41 ;  /* 0x8000364400007423 */ /* 0x002fca0000000803 */
[----:B--2---:R-:W-:Y:S02]  /*0090*/  FSETP.NEU.AND P0, PT, R0, UR4, PT ;  /* 0x0000000400007c0b */ /* 0x004fe4000bf0d000 */
[----:B0-----:R-:W-:-:S11]  /*00a0*/  MOV R0, UR5 ;  /* 0x0000000500007c02 */ /* 0x001fd60008000f00 */
[----:B----4-:R-:W-:Y:S05]  /*00b0*/  @P0 BRA `(.L_x_0) ;  /* 0x0000002000d00947 */ /* 0x010fea0003800000 */
[----:B------:R-:W0:Y:S01]  /*00c0*/  LDC R5, c[0x0][0x3a0] ;  /* 0x0000e800ff057b82 */ /* 0x000e220000000800 */
[----:B------:R-:W1:Y:S02]  /*00d0*/  LDCU UR4, c[0x0][0x39c] ;  /* 0x00007380ff0477ac */ /* 0x000e640008000800 */
[----:B-1----:R-:W-:Y:S01]  /*00e0*/  MOV R8, UR4 ;  /* 0x0000000400087c02 */ /* 0x002fe20008000f00 */
[----:B0-----:R-:W0:Y:S08]  /*00f0*/  MUFU.RCP R2, R5 ;  /* 0x0000000500027308 */ /* 0x001e300000001000 */
[----:B------:R-:W1:Y:S01]  /*0100*/  FCHK P0, R8, R5 ;  /* 0x0000000508007302 */ /* 0x000e620000000000 */
[----:B0-----:R-:W-:-:S04]  /*0110*/  FFMA R3, R2, -R5, 1 ;  /* 0x3f80000002037423 */ /* 0x001fc80000000805 */
[----:B------:R-:W-:-:S04]  /*0120*/  FFMA R2, R2, R3, R2 ;  /* 0x0000000302027223 */ /* 0x000fc80000000002 */
[----:B------:R-:W-:-:S04]  /*0130*/  FFMA R7, R2, UR4, RZ ;  /* 0x0000000402077c23 */ /* 0x000fc800080000ff */
[----:B------:R-:W-:-:S04]  /*0140*/  FFMA R4, R7, -R5, UR4 ;  /* 0x0000000407047e23 */ /* 0x000fc80008000805 */
[----:B------:R-:W-:Y:S01]  /*0150*/  FFMA R7, R2, R4, R7 ;  /* 0x0000000402077223 */ /* 0x000fe20000000007 */
[----:B-1----:R-:W-:Y:S06]  /*0160*/  @!P0 BRA `(.L_x_1) ;  /* 0x00000000001c8947 */ /* 0x002fec0003800000 */
[----:B------:R-:W0:Y:S01]  /*0170*/  LDCU UR4, c[0x0][0x39c] ;  /* 0x00007380ff0477ac */ /* 0x000e220008000800 */
[----:B------:R-:W-:Y:S01]  /*0180*/  MOV R8, 0x1d0 ;  /* 0x000001d000087802 */ /* 0x000fe20000000f00 */
[----:B------:R-:W1:Y:S01]  /*0190*/  LDCU UR5, c[0x0][0x3a0] ;  /* 0x00007400ff0577ac */ /* 0x000e620008000800 */
[----:B0-----:R-:W-:Y:S02]  /*01a0*/  MOV R2, UR4 ;  /* 0x0000000400027c02 */ /* 0x001fe40008000f00 */
[----:B-1----:R-:W-:-:S07]  /*01b0*/  MOV R3, UR5 ;  /* 0x0000000500037c02 */ /* 0x002fce0008000f00 */
[----:B---3--:R-:W-:Y:S05]  /*01c0*/  CALL.REL.NOINC `($__internal_0_$__cuda_sm3x_div_rn_noftz_f32_slowpath) ;  /* 0x0000002000bc7944 */ /* 0x008fea0003c00000 */
[----:B------:R-:W-:-:S07]  /*01d0*/  MOV R7, R2 ;  /* 0x0000000200077202 */ /* 0x000fce0000000f00 */
.L_x_1:
[C---:B------:R-:W-:Y:S01]  /*01e0*/  FMUL R2, R7.reuse, 0.63661974668502807617 ;  /* 0x3f22f98307027820 */ /* 0x040fe20000400000 */
[----:B------:R-:W-:Y:S01]  /*01f0*/  FSETP.GE.AND P0, PT, |R7|, 105615, PT ;  /* 0x47ce47800700780b */ /* 0x000fe20003f06200 */
[----:B------:R-:W-:Y:S04]  /*0200*/  BSSY.RECONVERGENT B0, `(.L_x_2) ;  /* 0x000003a000007945 */ /* 0x000fe80003800200 */
[----:B------:R-:W0:Y:S02]  /*0210*/  F2I.NTZ R2, R2 ;  /* 0x0000000200027305 */ /* 0x000e240000203100 */
[----:B0-----:R-:W-:-:S05]  /*0220*/  I2FP.F32.S32 R4, R2 ;  /* 0x0000000200047245 */ /* 0x001fca0000201400 */
[----:B------:R-:W-:-:S04]  /*0230*/  FFMA R3, R4, -1.5707962512969970703, R7 ;  /* 0xbfc90fda04037823 */ /* 0x000fc80000000007 */
[----:B------:R-:W-:-:S04]  /*0240*/  FFMA R3, R4, -7.5497894158615963534e-08, R3 ;  /* 0xb3a2216804037823 */ /* 0x000fc80000000003 */
[----:B------:R-:W-:Y:S01]  /*0250*/  FFMA R3, R4, -5.3903029534742383927e-15, R3 ;  /* 0xa7c234c504037823 */ /* 0x000fe20000000003 */
[----:B------:R-:W-:Y:S06]  /*0260*/  @!P0 BRA `(.L_x_3) ;  /* 0x0000000000cc8947 */ /* 0x000fec0003800000 */
[----:B------:R-:W-:-:S13]  /*0270*/  FSETP.NEU.AND P0, PT, |R7|, +INF , PT ;  /* 0x7f8000000700780b */ /* 0x000fda0003f0d200 */
[----:B------:R-:W-:Y:S01]  /*0280*/  @!P0 FMUL R3, RZ, R7 ;  /* 0x00000007ff038220 */ /* 0x000fe20000400000 */
[----:B------:R-:W-:Y:S01]  /*0290*/  @!P0 MOV R2, RZ ;  /* 0x000000ff00028202 */ /* 0x000fe20000000f00 */
[----:B------:R-:W-:Y:S06]  /*02a0*/  @!P0 BRA `(.L_x_3) ;  /* 0x0000000000bc8947 */ /* 0x000fec0003800000 */
[----:B------:R-:W0:Y:S01]  /*02b0*/  LDC.64 R10, c[0x4][0x10] ;  /* 0x01000400ff0a7b82 */ /* 0x000e220000000a00 */
[----:B------:R-:W-:Y:S02]  /*02c0*/  SHF.L.U32 R2, R7, 0x8, RZ ;  /* 0x0000000807027819 */ /* 0x000fe400000006ff */
[----:B------:R-:W-:Y:S01]  /*02d0*/  CS2R R8, SRZ ;  /* 0x0000000000087805 */ /* 0x000fe2000001ff00 */
[----:B------:R-:W1:Y:S01]  /*02e0*/  LDCU.64 UR8, c[0x0][0x358] ;  /* 0x00006b00ff0877ac */ /* 0x000e620008000a00 */
[----:B------:R-:W-:Y:S01]  /*02f0*/  LOP3.LUT R15, R2, 0x80000000, RZ, 0xfc, !PT ;  /* 0x80000000020f7812 */ /* 0x000fe200078efcff */
[----:B------:R-:W-:-:S06]  /*0300*/  UMOV UR4, URZ ;  /* 0x000000ff00047c82 */ /* 0x000fcc0008000000 */
.L_x_4:
[----:B0-----:R-:W-:-:S06]  /*0310*/  IMAD.WIDE.U32 R2, R9, 0x4, R10 ;  /* 0x0000000409027825 */ /* 0x001fcc00078e000a */
[----:B-12---:R-:W2:Y:S01]  /*0320*/  LDG.E.CONSTANT R2, desc[UR8][R2.64] ;  /* 0x0000000802027981 */ /* 0x006ea2000c1e9900 */
[C---:B------:R-:W-:Y:S02]  /*0330*/  LEA R12, R9.reuse, R1, 0x2 ;  /* 0x00000001090c7211 */ /* 0x040fe400078e10ff */
[----:B------:R-:W-:-:S04]  /*0340*/  IADD3 R9, PT, PT, R9, 0x1, RZ ;  /* 0x0000000109097810 */ /* 0x000fc80007ffe0ff */
[----:B------:R-:W-:Y:S01]  /*0350*/  ISETP.NE.AND P0, PT, R9, 0x6, PT ;  /* 0x000000060900780c */ /* 0x000fe20003f05270 */
[----:B--2---:R-:W-:-:S03]  /*0360*/  IMAD.WIDE.U32 R4, R2, R15, RZ ;  /* 0x0000000f02047225 */ /* 0x004fc600078e00ff */
[----:B------:R-:W-:-:S04]  /*0370*/  IADD3 R13, P1, PT, R4, R8, RZ ;  /* 0x00000008040d7210 */ /* 0x000fc80007f3e0ff */
[----:B------:R-:W-:Y:S01]  /*0380*/  IADD3.X R8, PT, PT, R5, UR4, RZ, P1, !PT ;  /* 0x0000000405087c10 */ /* 0x000fe20008ffe4ff */
[----:B------:R2:W-:Y:S04]  /*0390*/  STL [R12], R13 ;  /* 0x0000000d0c007387 */ /* 0x0005e80000100800 */
[----:B------:R-:W-:Y:S05]  /*03a0*/  @P0 BRA `(.L_x_4) ;  /* 0xfffffffc00d80947 */ /* 0x000fea000383ffff */
[----:B------:R-:W-:Y:S01]  /*03b0*/  SHF.R.U32.HI R5, RZ, 0x17, R7 ;  /* 0x00000017ff057819 */ /* 0x000fe20000011607 */
[----:B------:R0:W-:Y:S03]  /*03c0*/  STL [R1+0x18], R8 ;  /* 0x0000180801007387 */ /* 0x0001e60000100800 */
[C---:B------:R-:W-:Y:S02]  /*03d0*/  LOP3.LUT R2, R5.reuse, 0xe0, RZ, 0xc0, !PT ;  /* 0x000000e005027812 */ /* 0x040fe400078ec0ff */
[----:B------:R-:W-:Y:S02]  /*03e0*/  LOP3.LUT P0, RZ, R5, 0x1f, RZ, 0xc0, !PT ;  /* 0x0000001f05ff7812 */ /* 0x000fe4000780c0ff */
[----:B------:R-:W-:-:S04]  /*03f0*/  IADD3 R2, PT, PT, R2, -0x80, RZ ;  /* 0xffffff8002027810 */ /* 0x000fc80007ffe0ff */
[----:B------:R-:W-:-:S05]  /*0400*/  SHF.R.U32.HI R2, RZ, 0x5, R2 ;  /* 0x00000005ff027819 */ /* 0x000fca0000011602 */
[----:B------:R-:W-:-:S05]  /*0410*/  IMAD R9, R2, -0x4, R1 ;  /* 0xfffffffc02097824 */ /* 0x000fca00078e0201 */
[----:B------:R-:W4:Y:S04]  /*0420*/  LDL R2, [R9+0x18] ;  /* 0x0000180009027983 */ /* 0x000f280000100800 */
[----:B------:R-:W4:Y:S04]  /*0430*/  LDL R3, [R9+0x14] ;  /* 0x0000140009037983 */ /* 0x000f280000100800 */
[----:B------:R-:W5:Y:S01]  /*0440*/  @P0 LDL R4, [R9+0x10] ;  /* 0x0000100009040983 */ /* 0x000f620000100800 */
[----:B------:R-:W-:Y:S01]  /*0450*/  LOP3.LUT R5, R5, 0x1f, RZ, 0xc0, !PT ;  /* 0x0000001f05057812 */ /* 0x000fe200078ec0ff */
[----:B------:R-:W-:Y:S01]  /*0460*/  UMOV UR4, 0x54442d19 ;  /* 0x54442d1900047882 */ /* 0x000fe20000000000 */
[----:B------:R-:W-:-:S02]  /*0470*/  UMOV UR5, 0x3bf921fb ;  /* 0x3bf921fb00057882 */ /* 0x000fc40000000000 */
[-C--:B----4-:R-:W-:Y:S02]  /*0480*/  @P0 SHF.L.W.U32.HI R2, R3, R5.reuse, R2 ;  /* 0x0000000503020219 */ /* 0x090fe40000010e02 */
[----:B-----5:R-:W-:Y:S02]  /*0490*/  @P0 SHF.L.W.U32.HI R3, R4, R5, R3 ;  /* 0x0000000504030219 */ /* 0x020fe40000010e03 */
[----:B------:R-:W-:Y:S02]  /*04a0*/  ISETP.GE.AND P0, PT, R7, RZ, PT ;  /* 0x000000ff0700720c */ /* 0x000fe40003f06270 */
[C---:B------:R-:W-:Y:S02]  /*04b0*/  SHF.L.W.U32.HI R4, R3.reuse, 0x2, R2 ;  /* 0x0000000203047819 */ /* 0x040fe40000010e02 */
[----:B------:R-:W-:Y:S02]  /*04c0*/  SHF.L.U32 R3, R3, 0x2, RZ ;  /* 0x0000000203037819 */ /* 0x000fe400000006ff */
[----:B------:R-:W-:-:S02]  /*04d0*/  SHF.R.S32.HI R5, RZ, 0x1f, R4 ;  /* 0x0000001fff057819 */ /* 0x000fc40000011404 */
[C---:B------:R-:W-:Y:S02]  /*04e0*/  LOP3.LUT R7, R4.reuse, R7, RZ, 0x3c, !PT ;  /* 0x0000000704077212 */ /* 0x040fe400078e3cff */
[C---:B------:R-:W-:Y:S02]  /*04f0*/  LOP3.LUT R10, R5.reuse, R3, RZ, 0x3c, !PT ;  /* 0x00000003050a7212 */ /* 0x040fe400078e3cff */
[----:B------:R-:W-:Y:S02]  /*0500*/  LOP3.LUT R11, R5, R4, RZ, 0x3c, !PT ;  /* 0x00000004050b7212 */ /* 0x000fe400078e3cff */
[----:B------:R-:W-:Y:S02]  /*0510*/  SHF.R.U32.HI R3, RZ, 0x1e, R2 ;  /* 0x0000001eff037819 */ /* 0x000fe40000011602 */
[----:B------:R-:W-:Y:S02]  /*0520*/  ISETP.GE.AND P1, PT, R7, RZ, PT ;  /* 0x000000ff0700720c */ /* 0x000fe40003f26270 */
[----:B------:R-:W0:Y:S01]  /*0530*/  I2F.F64.S64 R10, R10 ;  /* 0x0000000a000a7312 */ /* 0x000e220000301c00 */
[----:B------:R-:W-:-:S04]  /*0540*/  LEA.HI R2, R4, R3, RZ, 0x1 ;  /* 0x0000000304027211 */ /* 0x000fc800078f08ff */
[----:B------:R-:W-:-:S04]  /*0550*/  IADD3 R3, PT, PT, -R2, RZ, RZ ;  /* 0x000000ff02037210 */ /* 0x000fc80007ffe1ff */
[----:B------:R-:W-:Y:S01]  /*0560*/  @!P0 MOV R2, R3 ;  /* 0x0000000300028202 */ /* 0x000fe20000000f00 */
[----:B0-----:R-:W-:-:S10]  /*0570*/  DMUL R8, R10, UR4 ;  /* 0x000000040a087c28 */ /* 0x001fd40008000000 */
[----:B------:R-:W0:Y:S02]  /*0580*/  F2F.F32.F64 R8, R8 ;  /* 0x0000000800087310 */ /* 0x000e240000301000 */
[----:B0-----:R-:W-:-:S07]  /*0590*/  FSEL R3, -R8, R8, !P1 ;  /* 0x0000000808037208 */ /* 0x001fce0004800100 */
.L_x_3:
[----:B------:R-:W-:Y:S05]  /*05a0*/  BSYNC.RECONVERGENT B0 ;  /* 0x0000000000007941 */ /* 0x000fea0003800200 */
.L_x_2:
[----:B------:R-:W-:Y:S02]  /*05b0*/  HFMA2 R4, -RZ, RZ, 0.487060546875, -0.0625 ;  /* 0x37cbac00ff047431 */ /* 0x000fe400000001ff */
[----:B------:R-:W-:Y:S01]  /*05c0*/  FMUL R5, R3, R3 ;  /* 0x0000000303057220 */ /* 0x000fe20000400000 */
[----:B------:R-:W-:Y:S01]  /*05d0*/  LOP3.LUT R7, R2, 0x1, RZ, 0xc0, !PT ;  /* 0x0000000102077812 */ /* 0x000fe200078ec0ff */
[----:B------:R-:W-:Y:S01]  /*05e0*/  UMOV UR4, 0x67b6c775 ;  /* 0x67b6c77500047882 */ /* 0x000fe20000000000 */
[----:B------:R-:W-:Y:S01]  /*05f0*/  MOV R8, 0x3d2aaabb ;  /* 0x3d2aaabb00087802 */ /* 0x000fe20000000f00 */
[----:B------:R-:W-:Y:S01]  /*0600*/  BSSY.RECONVERGENT B0, `(.L_x_5) ;  /* 0x000001c000007945 */ /* 0x000fe20003800200 */
[----:B------:R-:W-:Y:S02]  /*0610*/  ISETP.NE.U32.AND P0, PT, R7, 0x1, PT ;  /* 0x000000010700780c */ /* 0x000fe40003f05070 */
[----:B------:R-:W-:Y:S01]  /*0620*/  MOV R7, 0x3effffff ;  /* 0x3effffff00077802 */ /* 0x000fe20000000f00 */
[----:B------:R-:W-:Y:S01]  /*0630*/  FFMA R4, R5, R4, -0.0013887860113754868507 ;  /* 0xbab607ed05047423 */ /* 0x000fe20000000004 */
[----:B------:R-:W-:-:S02]  /*0640*/  FSEL R8, R8, 0.0083327032625675201416, !P0 ;  /* 0x3c0885e408087808 */ /* 0x000fc40004000000 */
[----:B------:R-:W-:Y:S02]  /*0650*/  LOP3.LUT P1, RZ, R2, 0x2, RZ, 0xc0, !PT ;  /* 0x0000000202ff7812 */ /* 0x000fe4000782c0ff */
[----:B------:R-:W-:Y:S02]  /*0660*/  FSEL R4, R4, -0.00019574658654164522886, !P0 ;  /* 0xb94d415304047808 */ /* 0x000fe40004000000 */
[----:B------:R-:W-:Y:S02]  /*0670*/  FSEL R2, R3, 1, P0 ;  /* 0x3f80000003027808 */ /* 0x000fe40000000000 */
[----:B------:R-:W-:Y:S01]  /*0680*/  FSEL R7, -R7, -0.16666662693023681641, !P0 ;  /* 0xbe2aaaa807077808 */ /* 0x000fe20004000100 */
[C---:B------:R-:W-:Y:S01]  /*0690*/  FFMA R4, R5.reuse, R4, R8 ;  /* 0x0000000405047223 */ /* 0x040fe20000000008 */
[----:B------:R-:W-:Y:S01]  /*06a0*/  MOV R8, UR4 ;  /* 0x0000000400087c02 */ /* 0x000fe20008000f00 */
[C---:B------:R-:W-:Y:S02]  /*06b0*/  FFMA R3, R5.reuse, R2, RZ ;  /* 0x0000000205037223 */ /* 0x040fe400000000ff */
[----:B------:R-:W-:-:S04]  /*06c0*/  FFMA R4, R5, R4, R7 ;  /* 0x0000000405047223 */ /* 0x000fc80000000007 */
[----:B------:R-:W-:-:S04]  /*06d0*/  FFMA R2, R3, R4, R2 ;  /* 0x0000000403027223 */ /* 0x000fc80000000002 */
[----:B------:R-:W-:-:S04]  /*06e0*/  @P1 FADD R2, RZ, -R2 ;  /* 0x80000002ff021221 */ /* 0x000fc80000000000 */
[----:B------:R-:W-:-:S04]  /*06f0*/  FMUL R5, R2, -1.58809992499163748656e+29 ;  /* 0xf000492302057820 */ /* 0x000fc80000400000 */
[----:B------:R-:W0:Y:S08]  /*0700*/  MUFU.RCP R2, R5 ;  /* 0x0000000500027308 */ /* 0x000e300000001000 */
[----:B------:R-:W1:Y:S01]  /*0710*/  FCHK P0, R8, R5 ;  /* 0x0000000508007302 */ /* 0x000e620000000000 */
[----:B0-----:R-:W-:-:S04]  /*0720*/  FFMA R3, -R5, R2, 1 ;  /* 0x3f80000005037423 */ /* 0x001fc80000000102 */
[----:B------:R-:W-:-:S04]  /*0730*/  FFMA R2, R2, R3, R2 ;  /* 0x0000000302027223 */ /* 0x000fc80000000002 */
[----:B------:R-:W-:-:S04]  /*0740*/  FFMA R3, R2, 1.72630006538289213447e+24, RZ ;  /* 0x67b6c77502037823 */ /* 0x000fc800000000ff */
[----:B------:R-:W-:-:S04]  /*0750*/  FFMA R4, -R5, R3, 1.72630006538289213447e+24 ;  /* 0x67b6c77505047423 */ /* 0x000fc80000000103 */
[----:B------:R-:W-:Y:S01]  /*0760*/  FFMA R2, R2, R4, R3 ;  /* 0x0000000402027223 */ /* 0x000fe20000000003 */
[----:B-1----:R-:W-:Y:S06]  /*0770*/  @!P0 BRA `(.L_x_6) ;  /* 0x0000000000108947 */ /* 0x002fec0003800000 */
[----:B------:R-:W-:Y:S02]  /*0780*/  MOV R3, R5 ;  /* 0x0000000500037202 */ /* 0x000fe40000000f00 */
[----:B------:R-:W-:Y:S02]  /*0790*/  MOV R2, 0x67b6c775 ;  /* 0x67b6c77500027802 */ /* 0x000fe40000000f00 */
[----:B------:R-:W-:-:S07]  /*07a0*/  MOV R8, 0x7c0 ;  /* 0x000007c000087802 */ /* 0x000fce0000000f00 */
[----:B--23--:R-:W-:Y:S05]  /*07b0*/  CALL.REL.NOINC `($__internal_0_$__cuda_sm3x_div_rn_noftz_f32_slowpath) ;  /* 0x0000001c00407944 */ /* 0x00cfea0003c00000 */
.L_x_6:
[----:B------:R-:W-:Y:S05]  /*07c0*/  BSYNC.RECONVERGENT B0 ;  /* 0x0000000000007941 */ /* 0x000fea0003800200 */
.L_x_5:
[----:B------:R-:W0:Y:S01]  /*07d0*/  LDCU UR4, c[0x0][0x398] ;  /* 0x00007300ff0477ac */ /* 0x000e220008000800 */
[----:B------:R-:W-:Y:S01]  /*07e0*/  HFMA2 R3, -RZ, RZ, 0.96630859375, -0.0022525787353515625 ;  /* 0x3bbb989dff037431 */ /* 0x000fe200000001ff */
[----:B------:R-:W-:Y:S01]  /*07f0*/  MOV R4, 0x437c0000 ;  /* 0x437c000000047802 */ /* 0x000fe20000000f00 */
[----:B------:R-:W-:Y:S01]  /*0800*/  BSSY.RECONVERGENT B0, `(.L_x_7) ;  /* 0x0000040000007945 */ /* 0x000fe20003800200 */
[----:B0-----:R-:W-:Y:S01]  /*0810*/  FMUL R2, R2, UR4 ;  /* 0x0000000402027c20 */ /* 0x001fe20008400000 */
[----:B------:R-:W0:Y:S03]  /*0820*/  LDCU UR4, c[0x0][0x394] ;  /* 0x00007280ff0477ac */ /* 0x000e260008000800 */
[----:B------:R-:W-:-:S04]  /*0830*/  FFMA.SAT R3, R2, R3, 0.5 ;  /* 0x3f00000002037423 */ /* 0x000fc80000002003 */
[----:B------:R-:W-:-:S04]  /*0840*/  FFMA.RM R3, R3, R4, 12582913 ;  /* 0x4b40000103037423 */ /* 0x000fc80000004004 */
[C---:B------:R-:W-:Y:S01]  /*0850*/  FADD R5, R3.reuse, -12583039 ;  /* 0xcb40007f03057421 */ /* 0x040fe20000000000 */
[----:B------:R-:W-:-:S03]  /*0860*/  SHF.L.U32 R3, R3, 0x17, RZ ;  /* 0x0000001703037819 */ /* 0x000fc600000006ff */
[----:B------:R-:W-:-:S04]  /*0870*/  FFMA R5, R2, 1.4426950216293334961, -R5 ;  /* 0x3fb8aa3b02057823 */ /* 0x000fc80000000805 */
[----:B------:R-:W-:-:S04]  /*0880*/  FFMA R5, R2, 1.925963033500011079e-08, R5 ;  /* 0x32a5706002057823 */ /* 0x000fc80000000005 */
[----:B------:R-:W0:Y:S02]  /*0890*/  MUFU.EX2 R2, R5 ;  /* 0x0000000500027308 */ /* 0x000e240000000800 */
[----:B0-----:R-:W-:-:S04]  /*08a0*/  FFMA R9, R3, R2, UR4 ;  /* 0x0000000403097e23 */ /* 0x001fc80008000002 */
[C---:B------:R-:W-:Y:S01]  /*08b0*/  FADD R2, |R9|.reuse, -RZ ;  /* 0x800000ff09027221 */ /* 0x040fe20000000200 */
[----:B------:R-:W-:-:S13]  /*08c0*/  FSETP.GEU.AND P0, PT, |R9|, 1.46629999107026401784e+34, PT ;  /* 0x7834bc450900780b */ /* 0x000fda0003f0e200 */
[----:B------:R-:W-:Y:S05]  /*08d0*/  @!P0 BRA `(.L_x_8) ;  /* 0x0000000000c88947 */ /* 0x000fea0003800000 */
[----:B------:R-:W-:-:S13]  /*08e0*/  FSETP.NAN.AND P0, PT, R2, R2, PT ;  /* 0x000000020200720b */ /* 0x000fda0003f08000 */
[----:B------:R-:W-:Y:S05]  /*08f0*/  @P0 BRA `(.L_x_9) ;  /* 0x00000000005c0947 */ /* 0x000fea0003800000 */
[----:B------:R-:W-:Y:S01]  /*0900*/  FMUL R3, R2, 6.8198870417128923654e-35 ;  /* 0x06b54dbf02037820 */ /* 0x000fe20000400000 */
[----:B------:R-:W-:Y:S05]  /*0910*/  BSSY.RECONVERGENT B1, `(.L_x_10) ;  /* 0x0000013000017945 */ /* 0x000fea0003800200 */
[----:B------:R-:W0:Y:S02]  /*0920*/  FRND.TRUNC R3, R3 ;  /* 0x0000000300037307 */ /* 0x000e24000020d000 */
[----:B0-----:R-:W-:-:S05]  /*0930*/  FFMA R5, R3, -1.46629999107026401784e+34, R2 ;  /* 0xf834bc4503057823 */ /* 0x001fca0000000002 */
[----:B------:R-:W-:-:S13]  /*0940*/  ISETP.GE.U32.AND P0, PT, R5, 0x7834bc45, PT ;  /* 0x7834bc450500780c */ /* 0x000fda0003f06070 */
[----:B------:R-:W-:Y:S05]  /*0950*/  @!P0 BRA `(.L_x_11) ;  /* 0x0000000000388947 */ /* 0x000fea0003800000 */
[----:B------:R-:W-:-:S04]  /*0960*/  ISETP.GE.U32.AND P0, PT, R5, -0x7fffffff, PT ;  /* 0x800000010500780c */ /* 0x000fc80003f06070 */
[----:B------:R-:W-:-:S09]  /*0970*/  FSETP.GEU.OR P1, PT, R5, -1.46629999107026401784e+34, !P0 ;  /* 0xf834bc450500780b */ /* 0x000fd2000472e400 */
[----:B------:R-:W-:-:S04]  /*0980*/  @P0 FADD R4, R3, -1 ;  /* 0xbf80000003040421 */ /* 0x000fc80000000000 */
[----:B------:R-:W-:-:S05]  /*0990*/  @!P1 FADD R4, R4, -1 ;  /* 0xbf80000004049421 */ /* 0x000fca0000000000 */
[----:B------:R-:W-:Y:S01]  /*09a0*/  @P0 MOV R3, R4 ;  /* 0x0000000400030202 */ /* 0x000fe20000000f00 */
[----:B------:R-:W-:Y:S06]  /*09b0*/  @P0 BRA `(.L_x_11) ;  /* 0x0000000000200947 */ /* 0x000fec0003800000 */
[----:B------:R-:W-:Y:S01]  /*09c0*/  FSETP.GE.AND P0, PT, R5, 2.93259998214052803567e+34, PT ;  /* 0x78b4bc450500780b */ /* 0x000fe20003f06000 */
[----:B------:R-:W-:-:S12]  /*09d0*/  FADD R3, R3, 1 ;  /* 0x3f80000003037421 */ /* 0x000fd80000000000 */
[----:B------:R-:W-:-:S05]  /*09e0*/  @P0 MOV R4, 0x7834bc45 ;  /* 0x7834bc4500040802 */ /* 0x000fca0000000f00 */
[----:B------:R-:W-:-:S05]  /*09f0*/  @P0 FFMA R4, R4, -3, R5 ;  /* 0xc040000004040823 */ /* 0x000fca0000000005 */
[----:B------:R-:W-:Y:S01]  /*0a00*/  FSETP.GE.AND P1, PT, R4, RZ, P0 ;  /* 0x000000ff0400720b */ /* 0x000fe20000726000 */
[----:B------:R-:W-:-:S12]  /*0a10*/  @P0 FADD R4, R3, 1 ;  /* 0x3f80000003040421 */ /* 0x000fd80000000000 */
[----:B------:R-:W-:-:S05]  /*0a20*/  @P1 FADD R4, R4, 1 ;  /* 0x3f80000004041421 */ /* 0x000fca0000000000 */
[----:B------:R-:W-:-:S07]  /*0a30*/  @P0 MOV R3, R4 ;  /* 0x0000000400030202 */ /* 0x000fce0000000f00 */
.L_x_11:
[----:B------:R-:W-:Y:S05]  /*0a40*/  BSYNC.RECONVERGENT B1 ;  /* 0x0000000000017941 */ /* 0x000fea0003800200 */
.L_x_10:
[----:B------:R-:W-:Y:S01]  /*0a50*/  FFMA R2, R3, -1.46629999107026401784e+34, R2 ;  /* 0xf834bc4503027823 */ /* 0x000fe20000000002 */
[----:B------:R-:W-:Y:S06]  /*0a60*/  BRA `(.L_x_8) ;  /* 0x0000000000647947 */ /* 0x000fec0003800000 */
.L_x_9:
[C---:B------:R-:W-:Y:S01]  /*0a70*/  LOP3.LUT R3, R2.reuse, 0xff800000, RZ, 0xc0, !PT ;  /* 0xff80000002037812 */ /* 0x040fe200078ec0ff */
[----:B------:R-:W-:Y:S01]  /*0a80*/  BSSY.RECONVERGENT B1, `(.L_x_12) ;  /* 0x0000015000017945 */ /* 0x000fe20003800200 */
[C---:B------:R-:W-:Y:S02]  /*0a90*/  ISETP.GT.U32.AND P0, PT, R2.reuse, 0x7f7fffff, PT ;  /* 0x7f7fffff0200780c */ /* 0x040fe40003f04070 */
[----:B------:R-:W-:Y:S02]  /*0aa0*/  IADD3 R4, PT, PT, R3, -0x74000000, RZ ;  /* 0x8c00000003047810 */ /* 0x000fe40007ffe0ff */
[----:B------:R-:W-:Y:S02]  /*0ab0*/  LOP3.LUT R3, R2, 0x7fffff, RZ, 0xc0, !PT ;  /* 0x007fffff02037812 */ /* 0x000fe400078ec0ff */
[----:B------:R-:W-:Y:S02]  /*0ac0*/  ISETP.NE.AND P1, PT, R4, RZ, PT ;  /* 0x000000ff0400720c */ /* 0x000fe40003f25270 */
[----:B------:R-:W-:-:S02]  /*0ad0*/  MOV R7, 0x7fffffff ;  /* 0x7fffffff00077802 */ /* 0x000fc40000000f00 */
[----:B------:R-:W-:Y:S02]  /*0ae0*/  LOP3.LUT R3, R3, 0x3f800000, RZ, 0xfc, !PT ;  /* 0x3f80000003037812 */ /* 0x000fe400078efcff */
[----:B------:R-:W-:-:S07]  /*0af0*/  FSEL R7, R7, +INF , P0 ;  /* 0x7f80000007077808 */ /* 0x000fce0000000000 */
[----:B------:R-:W-:Y:S05]  /*0b00*/  @!P1 BRA `(.L_x_13) ;  /* 0x0000000000309947 */ /* 0x000fea0003800000 */
.L_x_14:
[----:B------:R-:W-:-:S04]  /*0b10*/  VIMNMX.U32 R2, PT, PT, R4, 0xb800000, PT ;  /* 0x0b80000004027848 */ /* 0x000fc80003fe0000 */
[C---:B------:R-:W-:Y:S02]  /*0b20*/  IADD3 R3, PT, PT, R2.reuse, R3, RZ ;  /* 0x0000000302037210 */ /* 0x040fe40007ffe0ff */
[----:B------:R-:W-:-:S03]  /*0b30*/  IADD3 R4, PT, PT, -R2, R4, RZ ;  /* 0x0000000402047210 */ /* 0x000fc60007ffe1ff */
[----:B------:R-:W-:Y:S01]  /*0b40*/  FADD R8, R3, -R3 ;  /* 0x8000000303087221 */ /* 0x000fe20000000000 */
[----:B------:R-:W-:-:S03]  /*0b50*/  ISETP.NE.AND P1, PT, R4, RZ, PT ;  /* 0x000000ff0400720c */ /* 0x000fc60003f25270 */
[----:B------:R-:W-:-:S04]  /*0b60*/  FADD R8, R3, R8 ;  /* 0x0000000803087221 */ /* 0x000fc80000000000 */
[----:B------:R-:W-:-:S04]  /*0b70*/  FADD R5, R3, -R8 ;  /* 0x8000000803057221 */ /* 0x000fc80000000000 */
[----:B------:R-:W-:-:S04]  /*0b80*/  FFMA.RZ R5, R5, 1, R8 ;  /* 0x3f80000005057823 */ /* 0x000fc8000000c008 */
[----:B------:R-:W0:Y:S02]  /*0b90*/  FRND.TRUNC R8, R5 ;  /* 0x0000000500087307 */ /* 0x000e24000020d000 */
[----:B0-----:R-:W-:-:S05]  /*0ba0*/  FADD R3, R3, -R8 ;  /* 0x8000000803037221 */ /* 0x001fca0000000000 */
[----:B------:R-:W-:-:S13]  /*0bb0*/  ISETP.NE.AND P0, PT, R3, RZ, PT ;  /* 0x000000ff0300720c */ /* 0x000fda0003f05270 */
[----:B------:R-:W-:Y:S05]  /*0bc0*/  @P0 BRA P1, `(.L_x_14) ;  /* 0xfffffffc00d00947 */ /* 0x000fea000083ffff */
.L_x_13:
[----:B------:R-:W-:Y:S05]  /*0bd0*/  BSYNC.RECONVERGENT B1 ;  /* 0x0000000000017941 */ /* 0x000fea0003800200 */
.L_x_12:
[----:B------:R-:W-:-:S04]  /*0be0*/  FMUL R2, R3, 1.1920928955078125e-07 ;  /* 0x3400000003027820 */ /* 0x000fc80000400000 */
[----:B------:R-:W-:-:S07]  /*0bf0*/  FMUL R2, R7, R2 ;  /* 0x0000000207027220 */ /* 0x000fce0000400000 */
.L_x_8:
[----:B------:R-:W-:Y:S05]  /*0c00*/  BSYNC.RECONVERGENT B0 ;  /* 0x0000000000007941 */ /* 0x000fea0003800200 */
.L_x_7:
[C---:B------:R-:W-:Y:S01]  /*0c10*/  FSETP.NAN.AND P0, PT, |R2|.reuse, |R2|, PT ;  /* 0x400000020200720b */ /* 0x040fe20003f08200 */
[----:B------:R-:W-:Y:S01]  /*0c20*/  HFMA2 R8, -RZ, RZ, 1.5048828125, 33.21875 ;  /* 0x3e055027ff087431 */ /* 0x000fe200000001ff */
[C---:B------:R-:W-:Y:S01]  /*0c30*/  LOP3.LUT R3, R2.reuse, 0x80000000, R9, 0xb8, !PT ;  /* 0x8000000002037812 */ /* 0x040fe200078eb809 */
[----:B------:R-:W-:Y:S03]  /*0c40*/  BSSY.RECONVERGENT B0, `(.L_x_0) ;  /* 0x000017b000007945 */ /* 0x000fe60003800200 */
[----:B------:R-:W-:-:S04]  /*0c50*/  FSEL R4, R2, R3, P0 ;  /* 0x0000000302047208 */ /* 0x000fc80000000000 */
[----:B------:R-:W-:-:S04]  /*0c60*/  FSETP.GEU.AND P0, PT, R4, 1.175494350822287508e-38, PT ;  /* 0x008000000400780b */ /* 0x000fc80003f0e000 */
[----:B------:R-:W-:-:S09]  /*0c70*/  FSEL R5, RZ, -23, P0 ;  /* 0xc1b80000ff057808 */ /* 0x000fd20000000000 */
[----:B------:R-:W-:-:S05]  /*0c80*/  @!P0 FMUL R4, R4, 8388608 ;  /* 0x4b00000004048820 */ /* 0x000fca0000400000 */
[C---:B------:R-:W-:Y:S02]  /*0c90*/  IADD3 R2, PT, PT, R4.reuse, -0x3f2aaaab, RZ ;  /* 0xc0d5555504027810 */ /* 0x040fe40007ffe0ff */
[----:B------:R-:W-:Y:S02]  /*0ca0*/  ISETP.GT.U32.AND P0, PT, R4, 0x7f7fffff, PT ;  /* 0x7f7fffff0400780c */ /* 0x000fe40003f04070 */
[----:B------:R-:W-:Y:S02]  /*0cb0*/  LOP3.LUT R7, R2, 0xff800000, RZ, 0xc0, !PT ;  /* 0xff80000002077812 */ /* 0x000fe400078ec0ff */
[C---:B------:R-:W-:Y:S02]  /*0cc0*/  FSETP.NEU.AND P1, PT, R4.reuse, RZ, PT ;  /* 0x000000ff0400720b */ /* 0x040fe40003f2d000 */
[----:B------:R-:W-:-:S05]  /*0cd0*/  IADD3 R2, PT, PT, R4, -R7, RZ ;  /* 0x8000000704027210 */ /* 0x000fca0007ffe0ff */
[----:B------:R-:W-:-:S04]  /*0ce0*/  FADD R9, R2, -1 ;  /* 0xbf80000002097421 */ /* 0x000fc80000000000 */
[----:B------:R-:W-:-:S04]  /*0cf0*/  FFMA R2, R9, -R8, 0.14084610342979431152 ;  /* 0x3e1039f609027423 */ /* 0x000fc80000000808 */
[----:B------:R-:W-:-:S04]  /*0d00*/  FFMA R2, R9, R2, -0.12148627638816833496 ;  /* 0xbdf8cdcc09027423 */ /* 0x000fc80000000002 */
[----:B------:R-:W-:-:S04]  /*0d10*/  FFMA R2, R9, R2, 0.13980610668659210205 ;  /* 0x3e0f295509027423 */ /* 0x000fc80000000002 */
[----:B------:R-:W-:-:S04]  /*0d20*/  FFMA R2, R9, R2, -0.16684235632419586182 ;  /* 0xbe2ad8b909027423 */ /* 0x000fc80000000002 */
[----:B------:R-:W-:-:S04]  /*0d30*/  FFMA R2, R9, R2, 0.20012299716472625732 ;  /* 0x3e4ced0b09027423 */ /* 0x000fc80000000002 */
[----:B------:R-:W-:-:S04]  /*0d40*/  FFMA R2, R9, R2, -0.24999669194221496582 ;  /* 0xbe7fff2209027423 */ /* 0x000fc80000000002 */
[C---:B------:R-:W-:Y:S02]  /*0d50*/  FFMA R8, R9.reuse, R2, 0.33333182334899902344 ;  /* 0x3eaaaa7809087423 */ /* 0x040fe40000000002 */
[----:B------:R-:W0:Y:S02]  /*0d60*/  LDC.64 R2, c[0x0][0x380] ;  /* 0x0000e000ff027b82 */ /* 0x000e240000000a00 */
[C---:B------:R-:W-:Y:S01]  /*0d70*/  FFMA R10, R9.reuse, R8, -0.5 ;  /* 0xbf000000090a7423 */ /* 0x040fe20000000008 */
[----:B------:R-:W-:Y:S02]  /*0d80*/  I2FP.F32.S32 R8, R7 ;  /* 0x0000000700087245 */ /* 0x000fe40000201400 */
[----:B------:R-:W-:Y:S01]  /*0d90*/  MOV R7, 0x7f800000 ;  /* 0x7f80000000077802 */ /* 0x000fe20000000f00 */
[----:B------:R-:W-:Y:S02]  /*0da0*/  FMUL R10, R9, R10 ;  /* 0x0000000a090a7220 */ /* 0x000fe40000400000 */
[----:B------:R-:W-:-:S02]  /*0db0*/  FFMA R5, R8, 1.1920928955078125e-07, R5 ;  /* 0x3400000008057823 */ /* 0x000fc40000000005 */
[----:B------:R-:W-:-:S04]  /*0dc0*/  FFMA R10, R9, R10, R9 ;  /* 0x0000000a090a7223 */ /* 0x000fc80000000009 */
[----:B------:R-:W-:Y:S01]  /*0dd0*/  FFMA R5, R5, 0.69314718246459960938, R10 ;  /* 0x3f31721805057823 */ /* 0x000fe2000000000a */
[----:B------:R-:W-:-:S04]  /*0de0*/  @P0 FFMA R5, R4, R7, +INF ;  /* 0x7f80000004050423 */ /* 0x000fc80000000007 */
[----:B------:R-:W-:Y:S01]  /*0df0*/  FMUL R5, R5, 0.43429449200630187988 ;  /* 0x3ede5bd905057820 */ /* 0x000fe20000400000 */
[----:B0-----:R-:W-:-:S04]  /*0e00*/  ISETP.GE.AND P0, PT, R3, 0x1, PT ;  /* 0x000000010300780c */ /* 0x001fc80003f06270 */
[----:B------:R-:W-:-:S04]  /*0e10*/  FSEL R5, R5, -INF , P1 ;  /* 0xff80000005057808 */ /* 0x000fc80000800000 */
[----:B------:R-:W-:-:S13]  /*0e20*/  FSETP.GEU.OR P0, PT, R5, R2, !P0 ;  /* 0x000000020500720b */ /* 0x000fda000470e400 */
[----:B------:R-:W-:Y:S05]  /*0e30*/  @P0 BRA `(.L_x_15) ;  /* 0x00000014006c0947 */ /* 0x000fea0003800000 */
[----:B------:R-:W0:Y:S01]  /*0e40*/  LDC R4, c[0x0][0x3ac] ;  /* 0x0000eb00ff047b82 */ /* 0x000e220000000800 */
[----:B------:R-:W-:Y:S02]  /*0e50*/  UMOV UR4, 0x2860 ;  /* 0x0000286000047882 */ /* 0x000fe40000000000 */
[----:B------:R-:W-:Y:S01]  /*0e60*/  MOV R5, UR4 ;  /* 0x0000000400057c02 */ /* 0x000fe20008000f00 */
[----:B0-----:R-:W0:Y:S08]  /*0e70*/  MUFU.RCP R0, R4 ;  /* 0x0000000400007308 */ /* 0x001e300000001000 */
[----:B------:R-:W1:Y:S01]  /*0e80*/  FCHK P0, -R5, R4 ;  /* 0x0000000405007302 */ /* 0x000e620000000100 */
[----:B0-----:R-:W-:-:S04]  /*0e90*/  FFMA R3, R0, -R4, 1 ;  /* 0x3f80000000037423 */ /* 0x001fc80000000804 */
[----:B------:R-:W-:-:S04]  /*0ea0*/  FFMA R0, R0, R3, R0 ;  /* 0x0000000300007223 */ /* 0x000fc80000000000 */
[----:B------:R-:W-:-:S04]  /*0eb0*/  FFMA R3, R0, -1.4483820927261309245e-41, RZ ;  /* 0x8000286000037823 */ /* 0x000fc800000000ff */
[----:B------:R-:W-:-:S04]  /*0ec0*/  FFMA R2, R3, -R4, -1.4483820927261309245e-41 ;  /* 0x8000286003027423 */ /* 0x000fc80000000804 */
[----:B------:R-:W-:Y:S01]  /*0ed0*/  FFMA R2, R0, R2, R3 ;  /* 0x0000000200027223 */ /* 0x000fe20000000003 */
[----:B-1----:R-:W-:Y:S06]  /*0ee0*/  @!P0 BRA `(.L_x_16) ;  /* 0x0000000000148947 */ /* 0x002fec0003800000 */
[----:B------:R-:W0:Y:S01]  /*0ef0*/  LDCU UR4, c[0x0][0x3ac] ;  /* 0x00007580ff0477ac */ /* 0x000e220008000800 */
[----:B------:R-:W-:Y:S01]  /*0f00*/  HFMA2 R2, -RZ, RZ, -0.0 , 0.0341796875 ;  /* 0x80002860ff027431 */ /* 0x000fe200000001ff */
[----:B------:R-:W-:Y:S02]  /*0f10*/  MOV R8, 0xf40 ;  /* 0x00000f4000087802 */ /* 0x000fe40000000f00 */
[----:B0-----:R-:W-:-:S07]  /*0f20*/  MOV R3, UR4 ;  /* 0x0000000400037c02 */ /* 0x001fce0008000f00 */
[----:B--23--:R-:W-:Y:S05]  /*0f30*/  CALL.REL.NOINC `($__internal_0_$__cuda_sm3x_div_rn_noftz_f32_slowpath) ;  /* 0x0000001400607944 */ /* 0x00cfea0003c00000 */
.L_x_16:
[----:B------:R-:W0:Y:S01]  /*0f40*/  LDCU.64 UR4, c[0x0][0x3b0] ;  /* 0x00007600ff0477ac */ /* 0x000e220008000a00 */
[----:B------:R-:W-:Y:S01]  /*0f50*/  MOV R10, 0x3e055027 ;  /* 0x3e055027000a7802 */ /* 0x000fe20000000f00 */
[----:B------:R-:W1:Y:S08]  /*0f60*/  LDC R9, c[0x0][0x3bc] ;  /* 0x0000ef00ff097b82 */ /* 0x000e700000000800 */
[----:B------:R-:W1:Y:S01]  /*0f70*/  LDC R8, c[0x0][0x3c0] ;  /* 0x0000f000ff087b82 */ /* 0x000e620000000800 */
[----:B0-----:R-:W-:Y:S01]  /*0f80*/  FMUL R3, RZ, -UR5 ;  /* 0x80000005ff037c20 */ /* 0x001fe20008400000 */
[----:B------:R-:W-:-:S04]  /*0f90*/  UMOV UR5, 0x5a7029d8 ;  /* 0x5a7029d800057882 */ /* 0x000fc80000000000 */
[----:B------:R-:W-:Y:S01]  /*0fa0*/  FSETP.GEU.AND P0, PT, R3, 1.175494350822287508e-38, PT ;  /* 0x008000000300780b */ /* 0x000fe20003f0e000 */
[----:B-1----:R-:W-:-:S12]  /*0fb0*/  FFMA R9, R9, R8, 1.205116679319342681e-43 ;  /* 0x0000005609097423 */ /* 0x002fd80000000008 */
[----:B------:R-:W-:-:S05]  /*0fc0*/  @!P0 FMUL R3, R3, 8388608 ;  /* 0x4b00000003038820 */ /* 0x000fca0000400000 */
[----:B------:R-:W-:-:S04]  /*0fd0*/  IADD3 R0, PT, PT, R3, -0x3f2aaaab, RZ ;  /* 0xc0d5555503007810 */ /* 0x000fc80007ffe0ff */
[----:B------:R-:W-:-:S04]  /*0fe0*/  LOP3.LUT R4, R0, 0xff800000, RZ, 0xc0, !PT ;  /* 0xff80000000047812 */ /* 0x000fc800078ec0ff */
[-C--:B------:R-:W-:Y:S02]  /*0ff0*/  IADD3 R0, PT, PT, R3, -R4.reuse, RZ ;  /* 0x8000000403007210 */ /* 0x080fe40007ffe0ff */
[----:B------:R-:W-:Y:S02]  /*1000*/  I2FP.F32.S32 R5, R4 ;  /* 0x0000000400057245 */ /* 0x000fe40000201400 */
[----:B------:R-:W-:Y:S01]  /*1010*/  MOV R4, 0x7f800000 ;  /* 0x7f80000000047802 */ /* 0x000fe20000000f00 */
[----:B------:R-:W-:-:S04]  /*1020*/  FADD R7, R0, -1 ;  /* 0xbf80000000077421 */ /* 0x000fc80000000000 */
[C---:B------:R-:W-:Y:S02]  /*1030*/  FFMA R0, R7.reuse, -R10, 0.14084610342979431152 ;  /* 0x3e1039f607007423 */ /* 0x040fe4000000080a */
[----:B------:R-:W0:Y:S02]  /*1040*/  MUFU.RCP R10, R9 ;  /* 0x00000009000a7308 */ /* 0x000e240000001000 */
[----:B------:R-:W-:-:S04]  /*1050*/  FFMA R0, R7, R0, -0.12148627638816833496 ;  /* 0xbdf8cdcc07007423 */ /* 0x000fc80000000000 */
[----:B------:R-:W-:-:S04]  /*1060*/  FFMA R0, R7, R0, 0.13980610668659210205 ;  /* 0x3e0f295507007423 */ /* 0x000fc80000000000 */
[----:B------:R-:W-:-:S04]  /*1070*/  FFMA R0, R7, R0, -0.16684235632419586182 ;  /* 0xbe2ad8b907007423 */ /* 0x000fc80000000000 */
[----:B------:R-:W-:-:S04]  /*1080*/  FFMA R0, R7, R0, 0.20012299716472625732 ;  /* 0x3e4ced0b07007423 */ /* 0x000fc80000000000 */
[----:B------:R-:W-:-:S04]  /*1090*/  FFMA R0, R7, R0, -0.24999669194221496582 ;  /* 0xbe7fff2207007423 */ /* 0x000fc80000000000 */
[----:B------:R-:W-:-:S04]  /*10a0*/  FFMA R0, R7, R0, 0.33333182334899902344 ;  /* 0x3eaaaa7807007423 */ /* 0x000fc80000000000 */
[----:B------:R-:W-:Y:S01]  /*10b0*/  FFMA R8, R7, R0, -0.5 ;  /* 0xbf00000007087423 */ /* 0x000fe20000000000 */
[----:B------:R-:W-:Y:S02]  /*10c0*/  FSEL R0, RZ, -23, P0 ;  /* 0xc1b80000ff007808 */ /* 0x000fe40000000000 */
[----:B------:R-:W-:Y:S01]  /*10d0*/  ISETP.GT.U32.AND P0, PT, R3, 0x7f7fffff, PT ;  /* 0x7f7fffff0300780c */ /* 0x000fe20003f04070 */
[----:B------:R-:W-:Y:S02]  /*10e0*/  FMUL R8, R7, R8 ;  /* 0x0000000807087220 */ /* 0x000fe40000400000 */
[----:B------:R-:W-:Y:S01]  /*10f0*/  FFMA R0, R5, 1.1920928955078125e-07, R0 ;  /* 0x3400000005007823 */ /* 0x000fe20000000000 */
[----:B0-----:R-:W-:Y:S01]  /*1100*/  FFMA R5, -R9, R10, 1 ;  /* 0x3f80000009057423 */ /* 0x001fe2000000010a */
[----:B------:R-:W-:Y:S01]  /*1110*/  FFMA R7, R7, R8, R7 ;  /* 0x0000000807077223 */ /* 0x000fe20000000007 */
[----:B------:R-:W-:-:S03]  /*1120*/  MOV R8, UR5 ;  /* 0x0000000500087c02 */ /* 0x000fc60008000f00 */
[----:B------:R-:W-:Y:S01]  /*1130*/  FFMA R7, R0, 0.69314718246459960938, R7 ;  /* 0x3f31721800077823 */ /* 0x000fe20000000007 */
[----:B------:R-:W-:Y:S01]  /*1140*/  FFMA R0, R10, R5, R10 ;  /* 0x000000050a007223 */ /* 0x000fe2000000000a */
[----:B------:R-:W-:Y:S02]  /*1150*/  HFMA2 R5, -RZ, RZ, 0.00640106201171875, -0.228759765625 ;  /* 0x1e8eb352ff057431 */ /* 0x000fe400000001ff */
[C---:B------:R-:W-:Y:S01]  /*1160*/  @P0 FFMA R7, R3.reuse, R4, +INF ;  /* 0x7f80000003070423 */ /* 0x040fe20000000004 */
[----:B------:R-:W-:Y:S01]  /*1170*/  FSETP.NEU.AND P0, PT, R3, RZ, PT ;  /* 0x000000ff0300720b */ /* 0x000fe20003f0d000 */
[----:B------:R-:W-:-:S03]  /*1180*/  FFMA R3, R0, -1.69000005250580480000e+16, RZ ;  /* 0xda7029d800037823 */ /* 0x000fc600000000ff */
[----:B------:R-:W-:Y:S01]  /*1190*/  FSEL R7, R7, -INF , P0 ;  /* 0xff80000007077808 */ /* 0x000fe20000000000 */
[----:B------:R-:W-:Y:S01]  /*11a0*/  FFMA R4, -R9, R3, -1.69000005250580480000e+16 ;  /* 0xda7029d809047423 */ /* 0x000fe20000000103 */
[----:B------:R-:W-:-:S03]  /*11b0*/  FFMA R2, R2, R5, -1.21210001176584050399e+36 ;  /* 0xfb69712502027423 */ /* 0x000fc60000000005 */
[----:B------:R-:W-:Y:S01]  /*11c0*/  FADD R7, R7, UR4 ;  /* 0x0000000407077e21 */ /* 0x000fe20008000000 */
[----:B------:R-:W-:Y:S02]  /*11d0*/  FFMA R5, R0, R4, R3 ;  /* 0x0000000400057223 */ /* 0x000fe40000000003 */
[----:B------:R-:W0:Y:S01]  /*11e0*/  FCHK P0, -R8, R9 ;  /* 0x0000000908007302 */ /* 0x000e220000000100 */
[----:B------:R-:W-:Y:S01]  /*11f0*/  FADD R4, R2, -R7 ;  /* 0x8000000702047221 */ /* 0x000fe20000000000 */
[----:B0-----:R-:W-:Y:S06]  /*1200*/  @!P0 BRA `(.L_x_17) ;  /* 0x0000000000148947 */ /* 0x001fec0003800000 */
[----:B------:R-:W-:Y:S02]  /*1210*/  MOV R3, R9 ;  /* 0x0000000900037202 */ /* 0x000fe40000000f00 */
[----:B------:R-:W-:Y:S02]  /*1220*/  MOV R2, 0xda7029d8 ;  /* 0xda7029d800027802 */ /* 0x000fe40000000f00 */
[----:B------:R-:W-:-:S07]  /*1230*/  MOV R8, 0x1250 ;  /* 0x0000125000087802 */ /* 0x000fce0000000f00 */
[----:B--23--:R-:W-:Y:S05]  /*1240*/  CALL.REL.NOINC `($__internal_0_$__cuda_sm3x_div_rn_noftz_f32_slowpath) ;  /* 0x00000010009c7944 */ /* 0x00cfea0003c00000 */
[----:B------:R-:W-:-:S07]  /*1250*/  MOV R5, R2 ;  /* 0x0000000200057202 */ /* 0x000fce0000000f00 */
.L_x_17:
[----:B------:R-:W0:Y:S01]  /*1260*/  LDC.64 R2, c[0x0][0x3c8] ;  /* 0x0000f200ff027b82 */ /* 0x000e220000000a00 */
[----:B------:R-:W0:Y:S01]  /*1270*/  LDCU UR4, c[0x0][0x3c4] ;  /* 0x00007880ff0477ac */ /* 0x000e220008000800 */
[----:B------:R-:W-:Y:S01]  /*1280*/  MOV R9, 0x5e16faeb ;  /* 0x5e16faeb00097802 */ /* 0x000fe20000000f00 */
[----:B------:R-:W-:-:S05]  /*1290*/  FADD R5, R5, +INF ;  /* 0x7f80000005057421 */ /* 0x000fca0000000000 */
[----:B------:R-:W1:Y:S01]  /*12a0*/  LDC R7, c[0x0][0x3d0] ;  /* 0x0000f400ff077b82 */ /* 0x000e620000000800 */
[----:B0-----:R-:W-:Y:S01]  /*12b0*/  FADD R0, -R2, UR4 ;  /* 0x0000000402007e21 */ /* 0x001fe20008000100 */
[----:B------:R-:W-:-:S03]  /*12c0*/  MOV R2, 0x20d90900 ;  /* 0x20d9090000027802 */ /* 0x000fc60000000f00 */
[----:B------:R-:W-:Y:S02]  /*12d0*/  FADD R0, R0, R3 ;  /* 0x0000000300007221 */ /* 0x000fe40000000000 */
[----:B------:R-:W-:Y:S01]  /*12e0*/  FFMA R2, -R9, R2, 1 ;  /* 0x3f80000009027423 */ /* 0x000fe20000000102 */
[----:B-1----:R-:W-:-:S04]  /*12f0*/  FADD R3, -R7, -1.8551999958604965336e-35 ;  /* 0x85c5475907037421 */ /* 0x002fc80000000100 */
[----:B------:R-:W-:Y:S01]  /*1300*/  FADD R0, R0, -R3 ;  /* 0x8000000300007221 */ /* 0x000fe20000000000 */
[----:B------:R-:W-:-:S03]  /*1310*/  FFMA R3, R2, -R9, -2.71981655877484544000e+18 ;  /* 0xde16faeb02037423 */ /* 0x000fc60000000809 */
[----:B------:R-:W0:Y:S01]  /*1320*/  FCHK P0, R0, -3.6767185611247016515e-19 ;  /* 0xa0d9090000007902 */ /* 0x000e220000000000 */
[----:B------:R-:W-:-:S04]  /*1330*/  FFMA R2, R0, R3, RZ ;  /* 0x0000000300027223 */ /* 0x000fc800000000ff */
[----:B------:R-:W-:-:S04]  /*1340*/  FFMA R7, R2, 3.6767185611247016515e-19, R0 ;  /* 0x20d9090002077823 */ /* 0x000fc80000000000 */
[----:B------:R-:W-:Y:S01]  /*1350*/  FFMA R2, R3, R7, R2 ;  /* 0x0000000703027223 */ /* 0x000fe20000000002 */
[----:B0-----:R-:W-:Y:S06]  /*1360*/  @!P0 BRA `(.L_x_18) ;  /* 0x0000000000108947 */ /* 0x001fec0003800000 */
[----:B------:R-:W-:Y:S01]  /*1370*/  HFMA2 R3, -RZ, RZ, -0.00946807861328125, 0.000152587890625 ;  /* 0xa0d90900ff037431 */ /* 0x000fe200000001ff */
[----:B------:R-:W-:Y:S02]  /*1380*/  MOV R2, R0 ;  /* 0x0000000000027202 */ /* 0x000fe40000000f00 */
[----:B------:R-:W-:-:S07]  /*1390*/  MOV R8, 0x13b0 ;  /* 0x000013b000087802 */ /* 0x000fce0000000f00 */
[----:B--23--:R-:W-:Y:S05]  /*13a0*/  CALL.REL.NOINC `($__internal_0_$__cuda_sm3x_div_rn_noftz_f32_slowpath) ;  /* 0x0000001000447944 */ /* 0x00cfea0003c00000 */
.L_x_18:
[----:B------:R-:W0:Y:S01]  /*13b0*/  LDC R3, c[0x0][0x3d8] ;  /* 0x0000f600ff037b82 */ /* 0x000e220000000800 */
[----:B------:R-:W1:Y:S01]  /*13c0*/  LDCU UR4, c[0x0][0x3d4] ;  /* 0x00007a80ff0477ac */ /* 0x000e620008000800 */
[----:B------:R-:W-:Y:S01]  /*13d0*/  FADD R5, R5, R2 ;  /* 0x0000000205057221 */ /* 0x000fe20000000000 */
[----:B-1----:R-:W-:Y:S01]  /*13e0*/  MOV R10, UR4 ;  /* 0x00000004000a7c02 */ /* 0x002fe20008000f00 */
[----:B0-----:R-:W-:-:S04]  /*13f0*/  FADD R3, R3, -1.97279994445153537246e+36 ;  /* 0xfbbdf94603037421 */ /* 0x001fc80000000000 */
[----:B------:R-:W0:Y:S08]  /*1400*/  MUFU.RCP R0, R3 ;  /* 0x0000000300007308 */ /* 0x000e300000001000 */
[----:B------:R-:W1:Y:S01]  /*1410*/  FCHK P0, R10, R3 ;  /* 0x000000030a007302 */ /* 0x000e620000000000 */
[----:B0-----:R-:W-:-:S04]  /*1420*/  FFMA R7, -R3, R0, 1 ;  /* 0x3f80000003077423 */ /* 0x001fc80000000100 */
[----:B------:R-:W-:-:S04]  /*1430*/  FFMA R0, R0, R7, R0 ;  /* 0x0000000700007223 */ /* 0x000fc80000000000 */
[----:B------:R-:W-:-:S04]  /*1440*/  FFMA R7, R0, UR4, RZ ;  /* 0x0000000400077c23 */ /* 0x000fc800080000ff */
[----:B------:R-:W-:-:S04]  /*1450*/  FFMA R8, -R3, R7, UR4 ;  /* 0x0000000403087e23 */ /* 0x000fc80008000107 */
[----:B------:R-:W-:Y:S01]  /*1460*/  FFMA R7, R0, R8, R7 ;  /* 0x0000000800077223 */ /* 0x000fe20000000007 */
[----:B-1----:R-:W-:Y:S06]  /*1470*/  @!P0 BRA `(.L_x_19) ;  /* 0x0000000000148947 */ /* 0x002fec0003800000 */
[----:B------:R-:W0:Y:S01]  /*1480*/  LDCU UR4, c[0x0][0x3d4] ;  /* 0x00007a80ff0477ac */ /* 0x000e220008000800 */
[----:B------:R-:W-:Y:S02]  /*1490*/  MOV R8, 0x14c0 ;  /* 0x000014c000087802 */ /* 0x000fe40000000f00 */
[----:B0-----:R-:W-:-:S07]  /*14a0*/  MOV R2, UR4 ;  /* 0x0000000400027c02 */ /* 0x001fce0008000f00 */
[----:B--23--:R-:W-:Y:S05]  /*14b0*/  CALL.REL.NOINC `($__internal_0_$__cuda_sm3x_div_rn_noftz_f32_slowpath) ;  /* 0x0000001000007944 */ /* 0x00cfea0003c00000 */
[----:B------:R-:W-:-:S07]  /*14c0*/  MOV R7, R2 ;  /* 0x0000000200077202 */ /* 0x000fce0000000f00 */
.L_x_19:
[----:B------:R-:W0:Y:S01]  /*14d0*/  LDC R3, c[0x0][0x3e4] ;  /* 0x0000f900ff037b82 */ /* 0x000e220000000800 */
[----:B------:R-:W-:Y:S01]  /*14e0*/  UMOV UR4, 0x596a0cc ;  /* 0x0596a0cc00047882 */ /* 0x000fe20000000000 */
[----:B------:R-:W-:Y:S01]  /*14f0*/  FADD R7, R7, 1.0635855344225361568e-42 ;  /* 0x000002f707077421 */ /* 0x000fe20000000000 */
[----:B------:R-:W-:-:S05]  /*1500*/  MOV R8, UR4 ;  /* 0x0000000400087c02 */ /* 0x000fca0008000f00 */
[----:B------:R-:W1:Y:S01]  /*1510*/  LDC R2, c[0x0][0x38c] ;  /* 0x0000e300ff027b82 */ /* 0x000e620000000800 */
[----:B0-----:R-:W-:-:S04]  /*1520*/  FADD R3, R3, 1.714875340461730957 ;  /* 0x3fdb810903037421 */ /* 0x001fc80000000000 */
[----:B------:R-:W0:Y:S01]  /*1530*/  MUFU.RCP R0, R3 ;  /* 0x0000000300007308 */ /* 0x000e220000001000 */
[----:B-1----:R-:W-:-:S07]  /*1540*/  ISETP.GE.AND P2, PT, R2, 0x1, PT ;  /* 0x000000010200780c */ /* 0x002fce0003f46270 */
[----:B------:R-:W1:Y:S01]  /*1550*/  FCHK P0, R8, R3 ;  /* 0x0000000308007302 */ /* 0x000e620000000000 */
[----:B0-----:R-:W-:-:S04]  /*1560*/  FFMA R9, -R3, R0, 1 ;  /* 0x3f80000003097423 */ /* 0x001fc80000000100 */
[----:B------:R-:W-:-:S04]  /*1570*/  FFMA R0, R0, R9, R0 ;  /* 0x0000000900007223 */ /* 0x000fc80000000000 */
[----:B------:R-:W-:-:S04]  /*1580*/  FFMA R9, R0, 1.4164999653052568068e-35, RZ ;  /* 0x0596a0cc00097823 */ /* 0x000fc800000000ff */
[----:B------:R-:W-:-:S04]  /*1590*/  FFMA R2, -R3, R9, 1.4164999653052568068e-35 ;  /* 0x0596a0cc03027423 */ /* 0x000fc80000000109 */
[----:B------:R-:W-:Y:S01]  /*15a0*/  FFMA R2, R0, R2, R9 ;  /* 0x0000000200027223 */ /* 0x000fe20000000009 */
[----:B-1----:R-:W-:Y:S06]  /*15b0*/  @!P0 BRA `(.L_x_20) ;  /* 0x00000000000c8947 */ /* 0x002fec0003800000 */
[----:B------:R-:W-:Y:S01]  /*15c0*/  HFMA2 R2, -RZ, RZ, 8.523464202880859375e-05, -0.009368896484375 ;  /* 0x0596a0ccff027431 */ /* 0x000fe200000001ff */
[----:B------:R-:W-:-:S07]  /*15d0*/  MOV R8, 0x15f0 ;  /* 0x000015f000087802 */ /* 0x000fce0000000f00 */
[----:B--23--:R-:W-:Y:S05]  /*15e0*/  CALL.REL.NOINC `($__internal_0_$__cuda_sm3x_div_rn_noftz_f32_slowpath) ;  /* 0x0000000c00b47944 */ /* 0x00cfea0003c00000 */
.L_x_20:
[----:B------:R-:W0:Y:S02]  /*15f0*/  LDC R9, c[0x0][0x3b8] ;  /* 0x0000ee00ff097b82 */ /* 0x000e240000000800 */
[----:B0-----:R-:W-:Y:S01]  /*1600*/  FADD R9, R9, -0.20722299814224243164 ;  /* 0xbe54324409097421 */ /* 0x001fe20000000000 */
[----:B------:R-:W-:Y:S06]  /*1610*/  @!P2 BRA `(.L_x_21) ;  /* 0x0000000c0060a947 */ /* 0x000fec0003800000 */
[----:B------:R-:W0:Y:S01]  /*1620*/  LDCU UR4, c[0x0][0x388] ;  /* 0x00007100ff0477ac */ /* 0x000e220008000800 */
[----:B------:R-:W1:Y:S01]  /*1630*/  LDC R3, c[0x0][0x3dc] ;  /* 0x0000f700ff037b82 */ /* 0x000e620000000800 */
[----:B------:R-:W4:Y:S01]  /*1640*/  LDCU UR5, c[0x0][0x3e0] ;  /* 0x00007c00ff0577ac */ /* 0x000f220008000800 */
[----:B0-----:R-:W-:Y:S01]  /*1650*/  UISETP.GT.AND UP0, UPT, UR4, URZ, UPT ;  /* 0x000000ff0400728c */ /* 0x001fe2000bf04270 */
[----:B-1----:R-:W-:-:S04]  /*1660*/  FADD R3, -R3, -1.5694542800437951194e-43 ;  /* 0x8000007003037421 */ /* 0x002fc80000000100 */
[----:B----4-:R-:W-:-:S04]  /*1670*/  FADD R3, R3, -UR5 ;  /* 0x8000000503037e21 */ /* 0x010fc80008000000 */
[----:B------:R-:W-:Y:S05]  /*1680*/  BRA.U UP0, `(.L_x_22) ;  /* 0x0000000500a47547 */ /* 0x000fea000b800000 */
[----:B------:R-:W0:Y:S01]  /*1690*/  LDC R0, c[0x0][0x38c] ;  /* 0x0000e300ff007b82 */ /* 0x000e220000000800 */
[----:B------:R-:W-:Y:S01]  /*16a0*/  FSETP.NEU.AND P0, PT, R4, R9, PT ;  /* 0x000000090400720b */ /* 0x000fe20003f0d000 */
[----:B------:R-:W-:-:S03]  /*16b0*/  UMOV UR4, URZ ;  /* 0x000000ff00047c82 */ /* 0x000fc60008000000 */
[----:B------:R-:W-:Y:S02]  /*16c0*/  FSEL R4, R5, R4, !P0 ;  /* 0x0000000405047208 */ /* 0x000fe40004000000 */
[C---:B0-----:R-:W-:Y:S02]  /*16d0*/  LOP3.LUT R9, R0.reuse, 0x3, RZ, 0xc0, !PT ;  /* 0x0000000300097812 */ /* 0x041fe400078ec0ff */
[----:B------:R-:W-:-:S07]  /*16e0*/  LOP3.LUT R5, R0, 0x7ffffffc, RZ, 0xc0, !PT ;  /* 0x7ffffffc00057812 */ /* 0x000fce00078ec0ff */
.L_x_29:
[----:B------:R-:W0:Y:S01]  /*16f0*/  LDCU UR5, c[0x0][0x38c] ;  /* 0x00007180ff0577ac */ /* 0x000e220008000800 */
[----:B------:R-:W-:Y:S01]  /*1700*/  MOV R0, R4 ;  /* 0x0000000400007202 */ /* 0x000fe20000000f00 */
[----:B0-----:R-:W-:-:S09]  /*1710*/  UISETP.GE.U32.AND UP0, UPT, UR5, 0x4, UPT ;  /* 0x000000040500788c */ /* 0x001fd2000bf06070 */
[----:B------:R-:W-:Y:S05]  /*1720*/  BRA.U !UP0, `(.L_x_23) ;  /* 0x00000005083c7547 */ /* 0x000fea000b800000 */
[----:B------:R-:W-:Y:S01]  /*1730*/  ISETP.GT.AND P0, PT, R5, RZ, PT ;  /* 0x000000ff0500720c */ /* 0x000fe20003f04270 */
[----:B------:R-:W-:Y:S01]  /*1740*/  UMOV UR5, URZ ;  /* 0x000000ff00057c82 */ /* 0x000fe20008000000 */
[----:B------:R-:W-:-:S11]  /*1750*/  MOV R0, R4 ;  /* 0x0000000400007202 */ /* 0x000fd60000000f00 */
[----:B------:R-:W-:Y:S05]  /*1760*/  @!P0 BRA `(.L_x_24) ;  /* 0x0000000400008947 */ /* 0x000fea0003800000 */
[----:B------:R-:W-:Y:S02]  /*1770*/  IADD3 R7, PT, PT, R5, -UR5, RZ ;  /* 0x8000000505077c10 */ /* 0x000fe4000fffe0ff */
[----:B------:R-:W-:Y:S02]  /*1780*/  PLOP3.LUT P0, PT, PT, PT, PT, 0x80, 0x8 ;  /* 0x000000000008781c */ /* 0x000fe40003f0f070 */
[----:B------:R-:W-:-:S13]  /*1790*/  ISETP.GT.AND P1, PT, R7, 0xc, PT ;  /* 0x0000000c0700780c */ /* 0x000fda0003f24270 */
[----:B------:R-:W-:Y:S05]  /*17a0*/  @!P1 BRA `(.L_x_25) ;  /* 0x0000000000949947 */ /* 0x000fea0003800000 */
[----:B------:R-:W-:Y:S02]  /*17b0*/  PLOP3.LUT P0, PT, PT, PT, PT, 0x8, 0x80 ;  /* 0x000000000080781c */ /* 0x000fe40003f0e170 */
[----:B------:R-:W-:-:S11]  /*17c0*/  IADD3 R8, PT, PT, R5, -0xc, RZ ;  /* 0xfffffff405087810 */ /* 0x000fd60007ffe0ff */
.L_x_26:
[----:B------:R-:W-:Y:S01]  /*17d0*/  FADD R7, R0, R3 ;  /* 0x0000000300077221 */ /* 0x000fe20000000000 */
[----:B------:R-:W-:-:S03]  /*17e0*/  UIADD3 UR5, UPT, UPT, UR5, 0x10, URZ ;  /* 0x0000001005057890 */ /* 0x000fc6000fffe0ff */
[----:B------:R-:W-:-:S03]  /*17f0*/  FADD R0, R7, R2 ;  /* 0x0000000207007221 */ /* 0x000fc60000000000 */
[----:B------:R-:W-:Y:S01]  /*1800*/  ISETP.LE.AND P1, PT, R8, UR5, PT ;  /* 0x0000000508007c0c */ /* 0x000fe2000bf23270 */
[----:B------:R-:W-:-:S04]  /*1810*/  FADD R7, R0, R3 ;  /* 0x0000000300077221 */ /* 0x000fc80000000000 */
        /* <DEDUP_REMOVED lines=28> */
[----:B------:R-:W-:Y:S01]  /*19e0*/  FADD R0, R7, R2 ;  /* 0x0000000207007221 */ /* 0x000fe20000000000 */
[----:B------:R-:W-:Y:S06]  /*19f0*/  @!P1 BRA `(.L_x_26) ;  /* 0xfffffffc00749947 */ /* 0x000fec000383ffff */
.L_x_25:
[----:B------:R-:W-:-:S04]  /*1a00*/  IADD3 R7, PT, PT, R5, -UR5, RZ ;  /* 0x8000000505077c10 */ /* 0x000fc8000fffe0ff */
[----:B------:R-:W-:-:S13]  /*1a10*/  ISETP.GT.AND P1, PT, R7, 0x4, PT ;  /* 0x000000040700780c */ /* 0x000fda0003f24270 */
[----:B------:R-:W-:Y:S05]  /*1a20*/  @!P1 BRA `(.L_x_27) ;  /* 0x0000000000489947 */ /* 0x000fea0003800000 */
[----:B------:R-:W-:Y:S01]  /*1a30*/  FADD R7, R0, R3 ;  /* 0x0000000300077221 */ /* 0x000fe20000000000 */
[----:B------:R-:W-:Y:S01]  /*1a40*/  PLOP3.LUT P0, PT, PT, PT, PT, 0x8, 0x80 ;  /* 0x000000000080781c */ /* 0x000fe20003f0e170 */
[----:B------:R-:W-:Y:S02]  /*1a50*/  UIADD3 UR5, UPT, UPT, UR5, 0x8, URZ ;  /* 0x0000000805057890 */ /* 0x000fe4000fffe0ff */
        /* <DEDUP_REMOVED lines=14> */
[----:B------:R-:W-:-:S07]  /*1b40*/  FADD R0, R7, R2 ;  /* 0x0000000207007221 */ /* 0x000fce0000000000 */
.L_x_27:
[----:B------:R-:W-:-:S13]  /*1b50*/  ISETP.NE.OR P0, PT, R5, UR5, P0 ;  /* 0x0000000505007c0c */ /* 0x000fda0008705670 */
[----:B------:R-:W-:Y:S05]  /*1b60*/  @!P0 BRA `(.L_x_23) ;  /* 0x00000000002c8947 */ /* 0x000fea0003800000 */
.L_x_24:
[----:B------:R-:W-:Y:S01]  /*1b70*/  FADD R7, R0, R3 ;  /* 0x0000000300077221 */ /* 0x000fe20000000000 */
[----:B------:R-:W-:-:S03]  /*1b80*/  UIADD3 UR5, UPT, UPT, UR5, 0x4, URZ ;  /* 0x0000000405057890 */ /* 0x000fc6000fffe0ff */
[----:B------:R-:W-:-:S03]  /*1b90*/  FADD R0, R7, R2 ;  /* 0x0000000207007221 */ /* 0x000fc60000000000 */
[----:B------:R-:W-:Y:S01]  /*1ba0*/  ISETP.NE.AND P0, PT, R5, UR5, PT ;  /* 0x0000000505007c0c */ /* 0x000fe2000bf05270 */
[----:B------:R-:W-:-:S04]  /*1bb0*/  FADD R7, R0, R3 ;  /* 0x0000000300077221 */ /* 0x000fc80000000000 */
[----:B------:R-:W-:-:S04]  /*1bc0*/  FADD R0, R7, R2 ;  /* 0x0000000207007221 */ /* 0x000fc80000000000 */
[----:B------:R-:W-:-:S04]  /*1bd0*/  FADD R7, R0, R3 ;  /* 0x0000000300077221 */ /* 0x000fc80000000000 */
[----:B------:R-:W-:-:S04]  /*1be0*/  FADD R0, R7, R2 ;  /* 0x0000000207007221 */ /* 0x000fc80000000000 */
[----:B------:R-:W-:-:S04]  /*1bf0*/  FADD R7, R0, R3 ;  /* 0x0000000300077221 */ /* 0x000fc80000000000 */
[----:B------:R-:W-:Y:S01]  /*1c00*/  FADD R0, R7, R2 ;  /* 0x0000000207007221 */ /* 0x000fe20000000000 */
[----:B------:R-:W-:Y:S06]  /*1c10*/  @P0 BRA `(.L_x_24) ;  /* 0xfffffffc00d40947 */ /* 0x000fec000383ffff */
.L_x_23:
[----:B------:R-:W0:Y:S01]  /*1c20*/  LDCU UR5, c[0x0][0x384] ;  /* 0x00007080ff0577ac */ /* 0x000e220008000800 */
[----:B------:R-:W-:Y:S01]  /*1c30*/  ISETP.NE.AND P0, PT, R9, RZ, PT ;  /* 0x000000ff0900720c */ /* 0x000fe20003f05270 */
[----:B------:R-:W-:-:S04]  /*1c40*/  UIADD3 UR4, UPT, UPT, UR4, 0x1, URZ ;  /* 0x0000000104047890 */ /* 0x000fc8000fffe0ff */
[----:B0-----:R-:W-:-:S08]  /*1c50*/  UISETP.NE.AND UP0, UPT, UR4, UR5, UPT ;  /* 0x000000050400728c */ /* 0x001fd0000bf05270 */
[----:B------:R-:W-:Y:S05]  /*1c60*/  @!P0 BRA `(.L_x_28) ;  /* 0x0000000000248947 */ /* 0x000fea0003800000 */
[----:B------:R-:W-:Y:S01]  /*1c70*/  ISETP.NE.AND P0, PT, R9, 0x1, PT ;  /* 0x000000010900780c */ /* 0x000fe20003f05270 */
[----:B------:R-:W-:-:S04]  /*1c80*/  FADD R7, R0, R3 ;  /* 0x0000000300077221 */ /* 0x000fc80000000000 */
[----:B------:R-:W-:-:S08]  /*1c90*/  FADD R0, R7, R2 ;  /* 0x0000000207007221 */ /* 0x000fd00000000000 */
[----:B------:R-:W-:Y:S05]  /*1ca0*/  @!P0 BRA `(.L_x_28) ;  /* 0x0000000000148947 */ /* 0x000fea0003800000 */
[----:B------:R-:W-:Y:S01]  /*1cb0*/  ISETP.NE.AND P0, PT, R9, 0x2, PT ;  /* 0x000000020900780c */ /* 0x000fe20003f05270 */
[----:B------:R-:W-:-:S04]  /*1cc0*/  FADD R7, R0, R3 ;  /* 0x0000000300077221 */ /* 0x000fc80000000000 */
[----:B------:R-:W-:-:S08]  /*1cd0*/  FADD R0, R7, R2 ;  /* 0x0000000207007221 */ /* 0x000fd00000000000 */
[----:B------:R-:W-:-:S04]  /*1ce0*/  @P0 FADD R7, R0, R3 ;  /* 0x0000000300070221 */ /* 0x000fc80000000000 */
[----:B------:R-:W-:-:S07]  /*1cf0*/  @P0 FADD R0, R7, R2 ;  /* 0x0000000207000221 */ /* 0x000fce0000000000 */
.L_x_28:
[----:B------:R-:W-:Y:S05]  /*1d00*/  BRA.U !UP0, `(.L_x_15) ;  /* 0x0000000508b87547 */ /* 0x000fea000b800000 */
[----:B------:R-:W-:Y:S05]  /*1d10*/  BRA `(.L_x_29) ;  /* 0xfffffff800747947 */ /* 0x000fea000383ffff */
.L_x_22:
[----:B------:R-:W0:Y:S01]  /*1d20*/  LDC R5, c[0x0][0x38c] ;  /* 0x0000e300ff057b82 */ /* 0x000e220000000800 */
[----:B------:R-:W-:Y:S01]  /*1d30*/  UMOV UR4, URZ ;  /* 0x000000ff00047c82 */ /* 0x000fe20008000000 */
[C---:B0-----:R-:W-:Y:S02]  /*1d40*/  LOP3.LUT R10, R5.reuse, 0x7ffffffc, RZ, 0xc0, !PT ;  /* 0x7ffffffc050a7812 */ /* 0x041fe400078ec0ff */
[----:B------:R-:W-:Y:S02]  /*1d50*/  LOP3.LUT R5, R5, 0x3, RZ, 0xc0, !PT ;  /* 0x0000000305057812 */ /* 0x000fe400078ec0ff */
[----:B------:R-:W-:-:S07]  /*1d60*/  IADD3 R8, PT, PT, -R10, RZ, RZ ;  /* 0x000000ff0a087210 */ /* 0x000fce0007ffe1ff */
.L_x_36:
[----:B------:R-:W0:Y:S01]  /*1d70*/  LDCU UR5, c[0x0][0x38c] ;  /* 0x00007180ff0577ac */ /* 0x000e220008000800 */
[----:B------:R-:W-:Y:S01]  /*1d80*/  MOV R0, R7 ;  /* 0x0000000700007202 */ /* 0x000fe20000000f00 */
[----:B0-----:R-:W-:-:S09]  /*1d90*/  UISETP.GE.U32.AND UP0, UPT, UR5, 0x4, UPT ;  /* 0x000000040500788c */ /* 0x001fd2000bf06070 */
[----:B------:R-:W-:Y:S05]  /*1da0*/  BRA.U !UP0, `(.L_x_30) ;  /* 0x00000005083c7547 */ /* 0x000fea000b800000 */
[----:B------:R-:W-:Y:S02]  /*1db0*/  IADD3 R0, PT, PT, -R10, RZ, RZ ;  /* 0x000000ff0a007210 */ /* 0x000fe40007ffe1ff */
[----:B------:R-:W-:Y:S02]  /*1dc0*/  MOV R4, R8 ;  /* 0x0000000800047202 */ /* 0x000fe40000000f00 */
[----:B------:R-:W-:Y:S02]  /*1dd0*/  ISETP.GE.AND P0, PT, R0, RZ, PT ;  /* 0x000000ff0000720c */ /* 0x000fe40003f06270 */
[----:B------:R-:W-:-:S11]  /*1de0*/  MOV R0, R7 ;  /* 0x0000000700007202 */ /* 0x000fd60000000f00 */
[----:B------:R-:W-:Y:S05]  /*1df0*/  @P0 BRA `(.L_x_31) ;  /* 0x0000000000fc0947 */ /* 0x000fea0003800000 */
[----:B------:R-:W-:Y:S02]  /*1e00*/  IADD3 R9, PT, PT, -R4, RZ, RZ ;  /* 0x000000ff04097210 */ /* 0x000fe40007ffe1ff */
[----:B------:R-:W-:Y:S02]  /*1e10*/  PLOP3.LUT P0, PT, PT, PT, PT, 0x80, 0x8 ;  /* 0x000000000008781c */ /* 0x000fe40003f0f070 */
[----:B------:R-:W-:-:S13]  /*1e20*/  ISETP.GT.AND P1, PT, R9, 0xc, PT ;  /* 0x0000000c0900780c */ /* 0x000fda0003f24270 */
[----:B------:R-:W-:Y:S05]  /*1e30*/  @!P1 BRA `(.L_x_32) ;  /* 0x0000000000909947 */ /* 0x000fea0003800000 */
[----:B------:R-:W-:-:S13]  /*1e40*/  PLOP3.LUT P0, PT, PT, PT, PT, 0x8, 0x80 ;  /* 0x000000000080781c */ /* 0x000fda0003f0e170 */
.L_x_33:
[----:B------:R-:W-:Y:S01]  /*1e50*/  FADD R9, R0, R3 ;  /* 0x0000000300097221 */ /* 0x000fe20000000000 */
[----:B------:R-:W-:-:S03]  /*1e60*/  IADD3 R4, PT, PT, R4, 0x10, RZ ;  /* 0x0000001004047810 */ /* 0x000fc60007ffe0ff */
[----:B------:R-:W-:Y:S01]  /*1e70*/  FADD R0, R9, R2 ;  /* 0x0000000209007221 */ /* 0x000fe20000000000 */
[----:B------:R-:W-:-:S03]  /*1e80*/  ISETP.GE.AND P1, PT, R4, -0xc, PT ;  /* 0xfffffff40400780c */ /* 0x000fc60003f26270 */
        /* <DEDUP_REMOVED lines=31> */
.L_x_32:
[----:B------:R-:W-:-:S04]  /*2080*/  IADD3 R9, PT, PT, -R4, RZ, RZ ;  /* 0x000000ff04097210 */ /* 0x000fc80007ffe1ff */
[----:B------:R-:W-:-:S13]  /*2090*/  ISETP.GT.AND P1, PT, R9, 0x4, PT ;  /* 0x000000040900780c */ /* 0x000fda0003f24270 */
[----:B------:R-:W-:Y:S05]  /*20a0*/  @!P1 BRA `(.L_x_34) ;  /* 0x0000000000489947 */ /* 0x000fea0003800000 */
[----:B------:R-:W-:Y:S01]  /*20b0*/  FADD R9, R0, R3 ;  /* 0x0000000300097221 */ /* 0x000fe20000000000 */
[----:B------:R-:W-:Y:S02]  /*20c0*/  PLOP3.LUT P0, PT, PT, PT, PT, 0x8, 0x80 ;  /* 0x000000000080781c */ /* 0x000fe40003f0e170 */
[----:B------:R-:W-:Y:S01]  /*20d0*/  IADD3 R4, PT, PT, R4, 0x8, RZ ;  /* 0x0000000804047810 */ /* 0x000fe20007ffe0ff */
        /* <DEDUP_REMOVED lines=15> */
.L_x_34:
[----:B------:R-:W-:-:S13]  /*21d0*/  ISETP.NE.OR P0, PT, R4, RZ, P0 ;  /* 0x000000ff0400720c */ /* 0x000fda0000705670 */
[----:B------:R-:W-:Y:S05]  /*21e0*/  @!P0 BRA `(.L_x_30) ;  /* 0x00000000002c8947 */ /* 0x000fea0003800000 */
.L_x_31:
[----:B------:R-:W-:Y:S01]  /*21f0*/  FADD R9, R0, R3 ;  /* 0x0000000300097221 */ /* 0x000fe20000000000 */
[----:B------:R-:W-:-:S03]  /*2200*/  IADD3 R4, PT, PT, R4, 0x4, RZ ;  /* 0x0000000404047810 */ /* 0x000fc60007ffe0ff */
[----:B------:R-:W-:Y:S01]  /*2210*/  FADD R0, R9, R2 ;  /* 0x0000000209007221 */ /* 0x000fe20000000000 */
[----:B------:R-:W-:-:S03]  /*2220*/  ISETP.NE.AND P0, PT, R4, RZ, PT ;  /* 0x000000ff0400720c */ /* 0x000fc60003f05270 */
[----:B------:R-:W-:-:S04]  /*2230*/  FADD R9, R0, R3 ;  /* 0x0000000300097221 */ /* 0x000fc80000000000 */
[----:B------:R-:W-:-:S04]  /*2240*/  FADD R0, R9, R2 ;  /* 0x0000000209007221 */ /* 0x000fc80000000000 */
[----:B------:R-:W-:-:S04]  /*2250*/  FADD R9, R0, R3 ;  /* 0x0000000300097221 */ /* 0x000fc80000000000 */
[----:B------:R-:W-:-:S04]  /*2260*/  FADD R0, R9, R2 ;  /* 0x0000000209007221 */ /* 0x000fc80000000000 */
[----:B------:R-:W-:-:S04]  /*2270*/  FADD R9, R0, R3 ;  /* 0x0000000300097221 */ /* 0x000fc80000000000 */
[----:B------:R-:W-:Y:S01]  /*2280*/  FADD R0, R9, R2 ;  /* 0x0000000209007221 */ /* 0x000fe20000000000 */
[----:B------:R-:W-:Y:S06]  /*2290*/  @P0 BRA `(.L_x_31) ;  /* 0xfffffffc00d40947 */ /* 0x000fec000383ffff */
.L_x_30:
        /* <DEDUP_REMOVED lines=14> */
.L_x_35:
[----:B------:R-:W-:Y:S05]  /*2380*/  BRA.U !UP0, `(.L_x_15) ;  /* 0x0000000108187547 */ /* 0x000fea000b800000 */
[----:B------:R-:W-:Y:S05]  /*2390*/  BRA `(.L_x_36) ;  /* 0xfffffff800747947 */ /* 0x000fea000383ffff */
.L_x_21:
[----:B------:R-:W0:Y:S01]  /*23a0*/  LDCU UR4, c[0x0][0x388] ;  /* 0x00007100ff0477ac */ /* 0x000e220008000800 */
[----:B------:R-:W-:Y:S02]  /*23b0*/  MOV R0, R7 ;  /* 0x0000000700007202 */ /* 0x000fe40000000f00 */
[----:B0-----:R-:W-:-:S13]  /*23c0*/  ISETP.LT.AND P0, PT, RZ, UR4, PT ;  /* 0x00000004ff007c0c */ /* 0x001fda000bf01270 */
[----:B------:R-:W-:-:S04]  /*23d0*/  @!P0 FSETP.NEU.AND P1, PT, R4, R9, PT ;  /* 0x000000090400820b */ /* 0x000fc80003f2d000 */
[----:B------:R-:W-:-:S09]  /*23e0*/  @!P0 FSEL R0, R5, R4, !P1 ;  /* 0x0000000405008208 */ /* 0x000fd20004800000 */
.L_x_15:
[----:B------:R-:W-:Y:S05]  /*23f0*/  BSYNC.RECONVERGENT B0 ;  /* 0x0000000000007941 */ /* 0x000fea0003800200 */
.L_x_0:
[----:B------:R-:W0:Y:S01]  /*2400*/  F2F.F64.F32 R2, R0 ;  /* 0x0000000000027310 */ /* 0x000e220000201800 */
[----:B------:R-:W-:Y:S01]  /*2410*/  MOV R8, 0x0 ;  /* 0x0000000000087802 */ /* 0x000fe20000000f00 */
[----:B------:R-:W1:Y:S01]  /*2420*/  LDCU.64 UR4, c[0x4][0x8] ;  /* 0x01000100ff0477ac */ /* 0x000e620008000a00 */
[----:B---3--:R-:W-:-:S04]  /*2430*/  IADD3 R6, P0, P1, R1, 0x20, R6 ;  /* 0x0000002001067810 */ /* 0x008fc8000791e006 */
[----:B------:R-:W3:Y:S01]  /*2440*/  LDC.64 R8, c[0x4][R8] ;  /* 0x0100000008087b82 */ /* 0x000ee20000000a00 */
[----:B------:R-:W-:Y:S01]  /*2450*/  IADD3.X R7, PT, PT, RZ, UR6, RZ, P0, P1 ;  /* 0x00000006ff077c10 */ /* 0x000fe200087e24ff */
[----:B0-----:R0:W-:Y:S01]  /*2460*/  STL.64 [R1+0x20], R2 ;  /* 0x0000200201007387 */ /* 0x0011e20000100a00 */
[----:B-1----:R-:W-:Y:S02]  /*2470*/  MOV R4, UR4 ;  /* 0x0000000400047c02 */ /* 0x002fe40008000f00 */
[----:B------:R-:W-:-:S07]  /*2480*/  MOV R5, UR5 ;  /* 0x0000000500057c02 */ /* 0x000fce0008000f00 */
[----:B------:R-:W-:-:S07]  /*2490*/  LEPC R20, `(.L_x_37) ;  /* 0x000000001014794e */ /* 0x000fce0000000000 */
[----:B0-23--:R-:W-:Y:S05]  /*24a0*/  CALL.ABS.NOINC R8 ;  /* 0x0000000008007343 */ /* 0x00dfea0003c00000 */
.L_x_37:
[----:B------:R-:W-:Y:S05]  /*24b0*/  EXIT ;  /* 0x000000000000794d */ /* 0x000fea0003800000 */
        .weak           $__internal_0_$__cuda_sm3x_div_rn_noftz_f32_slowpath
        .type           $__internal_0_$__cuda_sm3x_div_rn_noftz_f32_slowpath,@function
        .size           $__internal_0_$__cuda_sm3x_div_rn_noftz_f32_slowpath,(.L_x_50 - $__internal_0_$__cuda_sm3x_div_rn_noftz_f32_slowpath)
$__internal_0_$__cuda_sm3x_div_rn_noftz_f32_slowpath:
[----:B------:R-:W-:Y:S01]  /*24c0*/  SHF.R.U32.HI R10, RZ, 0x17, R3 ;  /* 0x00000017ff0a7819 */ /* 0x000fe20000011603 */
[----:B------:R-:W-:Y:S01]  /*24d0*/  BSSY.RECONVERGENT B1, `(.L_x_38) ;  /* 0x0000062000017945 */ /* 0x000fe20003800200 */
[----:B------:R-:W-:Y:S02]  /*24e0*/  SHF.R.U32.HI R9, RZ, 0x17, R2 ;  /* 0x00000017ff097819 */ /* 0x000fe40000011602 */
[----:B------:R-:W-:Y:S02]  /*24f0*/  LOP3.LUT R10, R10, 0xff, RZ, 0xc0, !PT ;  /* 0x000000ff0a0a7812 */ /* 0x000fe400078ec0ff */
[----:B------:R-:W-:Y:S02]  /*2500*/  LOP3.LUT R14, R9, 0xff, RZ, 0xc0, !PT ;  /* 0x000000ff090e7812 */ /* 0x000fe400078ec0ff */
[----:B------:R-:W-:Y:S02]  /*2510*/  IADD3 R12, PT, PT, R10, -0x1, RZ ;  /* 0xffffffff0a0c7810 */ /* 0x000fe40007ffe0ff */
[----:B------:R-:W-:-:S02]  /*2520*/  IADD3 R11, PT, PT, R14, -0x1, RZ ;  /* 0xffffffff0e0b7810 */ /* 0x000fc40007ffe0ff */
[----:B------:R-:W-:-:S04]  /*2530*/  ISETP.GT.U32.AND P0, PT, R12, 0xfd, PT ;  /* 0x000000fd0c00780c */ /* 0x000fc80003f04070 */
[----:B------:R-:W-:-:S13]  /*2540*/  ISETP.GT.U32.OR P0, PT, R11, 0xfd, P0 ;  /* 0x000000fd0b00780c */ /* 0x000fda0000704470 */
[----:B------:R-:W-:Y:S01]  /*2550*/  @!P0 MOV R9, RZ ;  /* 0x000000ff00098202 */ /* 0x000fe20000000f00 */
[----:B------:R-:W-:Y:S06]  /*2560*/  @!P0 BRA `(.L_x_39) ;  /* 0x00000000005c8947 */ /* 0x000fec0003800000 */
[----:B------:R-:W-:Y:S02]  /*2570*/  FSETP.GTU.FTZ.AND P0, PT, |R2|, +INF , PT ;  /* 0x7f8000000200780b */ /* 0x000fe40003f1c200 */
[----:B------:R-:W-:-:S04]  /*2580*/  FSETP.GTU.FTZ.AND P1, PT, |R3|, +INF , PT ;  /* 0x7f8000000300780b */ /* 0x000fc80003f3c200 */
[----:B------:R-:W-:-:S13]  /*2590*/  PLOP3.LUT P0, PT, P0, P1, PT, 0xf8, 0x8f ;  /* 0x00000000008f781c */ /* 0x000fda0000703f70 */
[----:B------:R-:W-:Y:S05]  /*25a0*/  @P0 BRA `(.L_x_40) ;  /* 0x00000004004c0947 */ /* 0x000fea0003800000 */
[----:B------:R-:W-:-:S13]  /*25b0*/  LOP3.LUT P0, RZ, R3, 0x7fffffff, R2, 0xc8, !PT ;  /* 0x7fffffff03ff7812 */ /* 0x000fda000780c802 */
[----:B------:R-:W-:Y:S05]  /*25c0*/  @!P0 BRA `(.L_x_41) ;  /* 0x00000004003c8947 */ /* 0x000fea0003800000 */
[C---:B------:R-:W-:Y:S02]  /*25d0*/  FSETP.NEU.FTZ.AND P3, PT, |R2|.reuse, +INF , PT ;  /* 0x7f8000000200780b */ /* 0x040fe40003f7d200 */
[----:B------:R-:W-:Y:S02]  /*25e0*/  FSETP.NEU.FTZ.AND P1, PT, |R3|, +INF , PT ;  /* 0x7f8000000300780b */ /* 0x000fe40003f3d200 */
[----:B------:R-:W-:-:S11]  /*25f0*/  FSETP.NEU.FTZ.AND P0, PT, |R2|, +INF , PT ;  /* 0x7f8000000200780b */ /* 0x000fd60003f1d200 */
[----:B------:R-:W-:Y:S05]  /*2600*/  @!P1 BRA !P3, `(.L_x_41) ;  /* 0x00000004002c9947 */ /* 0x000fea0005800000 */
[----:B------:R-:W-:-:S04]  /*2610*/  LOP3.LUT P3, RZ, R2, 0x7fffffff, RZ, 0xc0, !PT ;  /* 0x7fffffff02ff7812 */ /* 0x000fc8000786c0ff */
[----:B------:R-:W-:-:S13]  /*2620*/  PLOP3.LUT P1, PT, P1, P3, PT, 0x2f, 0xf2 ;  /* 0x0000000000f2781c */ /* 0x000fda0000f26577 */
[----:B------:R-:W-:Y:S05]  /*2630*/  @P1 BRA `(.L_x_42) ;  /* 0x0000000400181947 */ /* 0x000fea0003800000 */
[----:B------:R-:W-:-:S04]  /*2640*/  LOP3.LUT P1, RZ, R3, 0x7fffffff, RZ, 0xc0, !PT ;  /* 0x7fffffff03ff7812 */ /* 0x000fc8000782c0ff */
[----:B------:R-:W-:-:S13]  /*2650*/  PLOP3.LUT P0, PT, P0, P1, PT, 0x2f, 0xf2 ;  /* 0x0000000000f2781c */ /* 0x000fda0000702577 */
[----:B------:R-:W-:Y:S05]  /*2660*/  @P0 BRA `(.L_x_43) ;  /* 0x0000000400000947 */ /* 0x000fea0003800000 */
[----:B------:R-:W-:Y:S02]  /*2670*/  ISETP.GE.AND P0, PT, R11, RZ, PT ;  /* 0x000000ff0b00720c */ /* 0x000fe40003f06270 */
[----:B------:R-:W-:-:S11]  /*2680*/  ISETP.GE.AND P1, PT, R12, RZ, PT ;  /* 0x000000ff0c00720c */ /* 0x000fd60003f26270 */
[----:B------:R-:W-:Y:S01]  /*2690*/  @P0 MOV R9, RZ ;  /* 0x000000ff00090202 */ /* 0x000fe20000000f00 */
[----:B------:R-:W-:Y:S01]  /*26a0*/  @!P0 FFMA R2, R2, 1.84467440737095516160e+19, RZ ;  /* 0x5f80000002028823 */ /* 0x000fe200000000ff */
[----:B------:R-:W-:Y:S01]  /*26b0*/  @!P0 MOV R9, 0xffffffc0 ;  /* 0xffffffc000098802 */ /* 0x000fe20000000f00 */
[----:B------:R-:W-:-:S03]  /*26c0*/  @!P1 FFMA R3, R3, 1.84467440737095516160e+19, RZ ;  /* 0x5f80000003039823 */ /* 0x000fc600000000ff */
[----:B------:R-:W-:-:S07]  /*26d0*/  @!P1 IADD3 R9, PT, PT, R9, 0x40, RZ ;  /* 0x0000004009099810 */ /* 0x000fce0007ffe0ff */
.L_x_39:
[----:B------:R-:W-:Y:S01]  /*26e0*/  LEA R12, R10, 0xc0800000, 0x17 ;  /* 0xc08000000a0c7811 */ /* 0x000fe200078eb8ff */
[----:B------:R-:W-:Y:S03]  /*26f0*/  BSSY.RECONVERGENT B2, `(.L_x_44) ;  /* 0x0000036000027945 */ /* 0x000fe60003800200 */
[----:B------:R-:W-:Y:S02]  /*2700*/  IADD3 R12, PT, PT, -R12, R3, RZ ;  /* 0x000000030c0c7210 */ /* 0x000fe40007ffe1ff */
[----:B------:R-:W-:Y:S02]  /*2710*/  IADD3 R3, PT, PT, R14, -0x7f, RZ ;  /* 0xffffff810e037810 */ /* 0x000fe40007ffe0ff */
[----:B------:R-:W0:Y:S01]  /*2720*/  MUFU.RCP R11, R12 ;  /* 0x0000000c000b7308 */ /* 0x000e220000001000 */
[----:B------:R-:W-:Y:S01]  /*2730*/  FADD.FTZ R13, -R12, -RZ ;  /* 0x800000ff0c0d7221 */ /* 0x000fe20000010100 */
[C---:B------:R-:W-:Y:S01]  /*2740*/  IADD3 R10, PT, PT, R3.reuse, 0x7f, -R10 ;  /* 0x0000007f030a7810 */ /* 0x040fe20007ffe80a */
[----:B------:R-:W-:-:S03]  /*2750*/  IMAD R2, R3, -0x800000, R2 ;  /* 0xff80000003027824 */ /* 0x000fc600078e0202 */
[----:B------:R-:W-:Y:S01]  /*2760*/  IADD3 R10, PT, PT, R10, R9, RZ ;  /* 0x000000090a0a7210 */ /* 0x000fe20007ffe0ff */
[----:B0-----:R-:W-:-:S04]  /*2770*/  FFMA R14, R11, R13, 1 ;  /* 0x3f8000000b0e7423 */ /* 0x001fc8000000000d */
[----:B------:R-:W-:-:S04]  /*2780*/  FFMA R16, R11, R14, R11 ;  /* 0x0000000e0b107223 */ /* 0x000fc8000000000b */
[----:B------:R-:W-:-:S04]  /*2790*/  FFMA R11, R2, R16, RZ ;  /* 0x00000010020b7223 */ /* 0x000fc800000000ff */
[----:B------:R-:W-:-:S04]  /*27a0*/  FFMA R14, R13, R11, R2 ;  /* 0x0000000b0d0e7223 */ /* 0x000fc80000000002 */
[----:B------:R-:W-:-:S04]  /*27b0*/  FFMA R11, R16, R14, R11 ;  /* 0x0000000e100b7223 */ /* 0x000fc8000000000b */
[----:B------:R-:W-:-:S04]  /*27c0*/  FFMA R14, R13, R11, R2 ;  /* 0x0000000b0d0e7223 */ /* 0x000fc80000000002 */
[----:B------:R-:W-:-:S05]  /*27d0*/  FFMA R2, R16, R14, R11 ;  /* 0x0000000e10027223 */ /* 0x000fca000000000b */
[----:B------:R-:W-:-:S04]  /*27e0*/  SHF.R.U32.HI R3, RZ, 0x17, R2 ;  /* 0x00000017ff037819 */ /* 0x000fc80000011602 */
[----:B------:R-:W-:-:S04]  /*27f0*/  LOP3.LUT R3, R3, 0xff, RZ, 0xc0, !PT ;  /* 0x000000ff03037812 */ /* 0x000fc800078ec0ff */
[----:B------:R-:W-:-:S04]  /*2800*/  IADD3 R13, PT, PT, R3, R10, RZ ;  /* 0x0000000a030d7210 */ /* 0x000fc80007ffe0ff */
[----:B------:R-:W-:-:S04]  /*2810*/  IADD3 R3, PT, PT, R13, -0x1, RZ ;  /* 0xffffffff0d037810 */ /* 0x000fc80007ffe0ff */
[----:B------:R-:W-:-:S13]  /*2820*/  ISETP.GE.U32.AND P0, PT, R3, 0xfe, PT ;  /* 0x000000fe0300780c */ /* 0x000fda0003f06070 */
[----:B------:R-:W-:Y:S05]  /*2830*/  @!P0 BRA `(.L_x_45) ;  /* 0x0000000000808947 */ /* 0x000fea0003800000 */
[----:B------:R-:W-:-:S13]  /*2840*/  ISETP.GT.AND P0, PT, R13, 0xfe, PT ;  /* 0x000000fe0d00780c */ /* 0x000fda0003f04270 */
[----:B------:R-:W-:Y:S05]  /*2850*/  @P0 BRA `(.L_x_46) ;  /* 0x00000000006c0947 */ /* 0x000fea0003800000 */
[----:B------:R-:W-:-:S13]  /*2860*/  ISETP.GE.AND P0, PT, R13, 0x1, PT ;  /* 0x000000010d00780c */ /* 0x000fda0003f06270 */
[----:B------:R-:W-:Y:S05]  /*2870*/  @P0 BRA `(.L_x_47) ;  /* 0x0000000000740947 */ /* 0x000fea0003800000 */
[----:B------:R-:W-:Y:S02]  /*2880*/  ISETP.GE.AND P0, PT, R13, -0x18, PT ;  /* 0xffffffe80d00780c */ /* 0x000fe40003f06270 */
[----:B------:R-:W-:-:S11]  /*2890*/  LOP3.LUT R2, R2, 0x80000000, RZ, 0xc0, !PT ;  /* 0x8000000002027812 */ /* 0x000fd600078ec0ff */
[----:B------:R-:W-:Y:S05]  /*28a0*/  @!P0 BRA `(.L_x_47) ;  /* 0x0000000000688947 */ /* 0x000fea0003800000 */
[CCC-:B------:R-:W-:Y:S01]  /*28b0*/  FFMA.RZ R3, R16.reuse, R14.reuse, R11.reuse ;  /* 0x0000000e10037223 */ /* 0x1c0fe2000000c00b */
[C---:B------:R-:W-:Y:S01]  /*28c0*/  IADD3 R12, PT, PT, R13.reuse, 0x20, RZ ;  /* 0x000000200d0c7810 */ /* 0x040fe20007ffe0ff */
[CCC-:B------:R-:W-:Y:S01]  /*28d0*/  FFMA.RM R10, R16.reuse, R14.reuse, R11.reuse ;  /* 0x0000000e100a7223 */ /* 0x1c0fe2000000400b */
[----:B------:R-:W-:Y:S02]  /*28e0*/  ISETP.NE.AND P3, PT, R13, RZ, PT ;  /* 0x000000ff0d00720c */ /* 0x000fe40003f65270 */
[----:B------:R-:W-:Y:S01]  /*28f0*/  LOP3.LUT R9, R3, 0x7fffff, RZ, 0xc0, !PT ;  /* 0x007fffff03097812 */ /* 0x000fe200078ec0ff */
[----:B------:R-:W-:Y:S01]  /*2900*/  FFMA.RP R3, R16, R14, R11 ;  /* 0x0000000e10037223 */ /* 0x000fe2000000800b */
[----:B------:R-:W-:Y:S02]  /*2910*/  ISETP.NE.AND P1, PT, R13, RZ, PT ;  /* 0x000000ff0d00720c */ /* 0x000fe40003f25270 */
[----:B------:R-:W-:Y:S02]  /*2920*/  LOP3.LUT R9, R9, 0x800000, RZ, 0xfc, !PT ;  /* 0x0080000009097812 */ /* 0x000fe400078efcff */
[----:B------:R-:W-:-:S02]  /*2930*/  IADD3 R11, PT, PT, -R13, RZ, RZ ;  /* 0x000000ff0d0b7210 */ /* 0x000fc40007ffe1ff */
[----:B------:R-:W-:Y:S02]  /*2940*/  SHF.L.U32 R12, R9, R12, RZ ;  /* 0x0000000c090c7219 */ /* 0x000fe400000006ff */
[----:B------:R-:W-:Y:S02]  /*2950*/  FSETP.NEU.FTZ.AND P0, PT, R3, R10, PT ;  /* 0x0000000a0300720b */ /* 0x000fe40003f1d000 */
[----:B------:R-:W-:Y:S02]  /*2960*/  SEL R10, R11, RZ, P3 ;  /* 0x000000ff0b0a7207 */ /* 0x000fe40001800000 */
[----:B------:R-:W-:Y:S02]  /*2970*/  ISETP.NE.AND P1, PT, R12, RZ, P1 ;  /* 0x000000ff0c00720c */ /* 0x000fe40000f25270 */
[----:B------:R-:W-:Y:S02]  /*2980*/  SHF.R.U32.HI R10, RZ, R10, R9 ;  /* 0x0000000aff0a7219 */ /* 0x000fe40000011609 */
[----:B------:R-:W-:-:S02]  /*2990*/  PLOP3.LUT P0, PT, P0, P1, PT, 0xf8, 0x8f ;  /* 0x00000000008f781c */ /* 0x000fc40000703f70 */
[----:B------:R-:W-:Y:S02]  /*29a0*/  SHF.R.U32.HI R12, RZ, 0x1, R10 ;  /* 0x00000001ff0c7819 */ /* 0x000fe4000001160a */
[----:B------:R-:W-:-:S04]  /*29b0*/  SEL R3, RZ, 0x1, !P0 ;  /* 0x00000001ff037807 */ /* 0x000fc80004000000 */
[----:B------:R-:W-:-:S04]  /*29c0*/  LOP3.LUT R3, R3, 0x1, R12, 0xf8, !PT ;  /* 0x0000000103037812 */ /* 0x000fc800078ef80c */
[----:B------:R-:W-:-:S04]  /*29d0*/  LOP3.LUT R3, R3, R10, RZ, 0xc0, !PT ;  /* 0x0000000a03037212 */ /* 0x000fc800078ec0ff */
[----:B------:R-:W-:-:S04]  /*29e0*/  IADD3 R3, PT, PT, R12, R3, RZ ;  /* 0x000000030c037210 */ /* 0x000fc80007ffe0ff */
[----:B------:R-:W-:Y:S01]  /*29f0*/  LOP3.LUT R2, R3, R2, RZ, 0xfc, !PT ;  /* 0x0000000203027212 */ /* 0x000fe200078efcff */
[----:B------:R-:W-:Y:S06]  /*2a00*/  BRA `(.L_x_47) ;  /* 0x0000000000107947 */ /* 0x000fec0003800000 */
.L_x_46:
[----:B------:R-:W-:-:S04]  /*2a10*/  LOP3.LUT R2, R2, 0x80000000, RZ, 0xc0, !PT ;  /* 0x8000000002027812 */ /* 0x000fc800078ec0ff */
[----:B------:R-:W-:Y:S01]  /*2a20*/  LOP3.LUT R2, R2, 0x7f800000, RZ, 0xfc, !PT ;  /* 0x7f80000002027812 */ /* 0x000fe200078efcff */
[----:B------:R-:W-:Y:S06]  /*2a30*/  BRA `(.L_x_47) ;  /* 0x0000000000047947 */ /* 0x000fec0003800000 */
.L_x_45:
[----:B------:R-:W-:-:S07]  /*2a40*/  LEA R2, R10, R2, 0x17 ;  /* 0x000000020a027211 */ /* 0x000fce00078eb8ff */
.L_x_47:
[----:B------:R-:W-:Y:S05]  /*2a50*/  BSYNC.RECONVERGENT B2 ;  /* 0x0000000000027941 */ /* 0x000fea0003800200 */
.L_x_44:
[----:B------:R-:W-:Y:S05]  /*2a60*/  BRA `(.L_x_48) ;  /* 0x0000000000207947 */ /* 0x000fea0003800000 */
.L_x_43:
[----:B------:R-:W-:-:S04]  /*2a70*/  LOP3.LUT R2, R3, 0x80000000, R2, 0x48, !PT ;  /* 0x8000000003027812 */ /* 0x000fc800078e4802 */
[----:B------:R-:W-:Y:S01]  /*2a80*/  LOP3.LUT R2, R2, 0x7f800000, RZ, 0xfc, !PT ;  /* 0x7f80000002027812 */ /* 0x000fe200078efcff */
[----:B------:R-:W-:Y:S06]  /*2a90*/  BRA `(.L_x_48) ;  /* 0x0000000000147947 */ /* 0x000fec0003800000 */
.L_x_42:
[----:B------:R-:W-:Y:S01]  /*2aa0*/  LOP3.LUT R2, R3, 0x80000000, R2, 0x48, !PT ;  /* 0x8000000003027812 */ /* 0x000fe200078e4802 */
[----:B------:R-:W-:Y:S06]  /*2ab0*/  BRA `(.L_x_48) ;  /* 0x00000000000c7947 */ /* 0x000fec0003800000 */
.L_x_41:
[----:B------:R-:W0:Y:S01]  /*2ac0*/  MUFU.RSQ R2, -QNAN ;  /* 0xffc0000000027908 */ /* 0x000e220000001400 */
[----:B------:R-:W-:Y:S05]  /*2ad0*/  BRA `(.L_x_48) ;  /* 0x0000000000047947 */ /* 0x000fea0003800000 */
.L_x_40:
[----:B------:R-:W-:-:S07]  /*2ae0*/  FADD.FTZ R2, R2, R3 ;  /* 0x0000000302027221 */ /* 0x000fce0000010000 */
.L_x_48:
[----:B------:R-:W-:Y:S05]  /*2af0*/  BSYNC.RECONVERGENT B1 ;  /* 0x0000000000017941 */ /* 0x000fea0003800200 */
.L_x_38:
[----:B------:R-:W-:-:S04]  /*2b00*/  HFMA2 R9, -RZ, RZ, 0, 0 ;  /* 0x00000000ff097431 */ /* 0x000fc800000001ff */
[----:B0-----:R-:W-:Y:S05]  /*2b10*/  RET.REL.NODEC R8 `(_Z7computefiiiffffffffffffffffffffff) ;  /* 0xffffffd408387950 */ /* 0x001fea0003c3ffff */
.L_x_49:
[----:B------:R-:W-:-:S00]  /*2b20*/  BRA `(.L_x_49) ;  /* 0xfffffffc00fc7947 */ /* 0x000fc0000383ffff */
[----:B------:R-:W-:-:S00]  /*2b30*/  NOP ;  /* 0x0000000000007918 */ /* 0x000fc00000000000 */
        /* <DEDUP_REMOVED lines=12> */
.L_x_50:


//--------------------- .nv.global.init           --------------------------
	.section	.nv.global.init,"aw",@progbits
	.align	4
.nv.global.init:
	.type		__cudart_i2opi_f,@object
	.size		__cudart_i2opi_f,($str - __cudart_i2opi_f)
__cudart_i2opi_f:
        /*0000*/ 	.byte	0x41, 0x90, 0x43, 0x3c, 0x99, 0x95, 0x62, 0xdb, 0xc0, 0xdd, 0x34, 0xf5, 0xd1, 0x57, 0x27, 0xfc
        /*0010*/ 	.byte	0x29, 0x15, 0x44, 0x4e, 0x6e, 0x83, 0xf9, 0xa2
	.type		$str,@object
	.size		$str,(.L_0 - $str)
$str:
        /*0018*/ 	.byte	0x25, 0x2e, 0x31, 0x37, 0x67, 0x0a, 0x00
.L_0:


//--------------------- .nv.shared.reserved.0     --------------------------
	.section	.nv.shared.reserved.0,"aw",@nobits
	.weak		__nv_reservedSMEM_offset_0_alias
	.size		__nv_reservedSMEM_offset_0_alias, 0, 64
	.other		__nv_reservedSMEM_offset_0_alias,@"STO_CUDA_RESERVED_SHARED STV_DEFAULT"
__nv_reservedSMEM_offset_0_alias:
	.zero		0
	.zero		64


//--------------------- .nv.constant0._Z7computefiiiffffffffffffffffffffff --------------------------
	.section	.nv.constant0._Z7computefiiiffffffffffffffffffffff,"a",@progbits
	.sectionflags	@""
	.align	4
.nv.constant0._Z7computefiiiffffffffffffffffffffff:
	.zero		1000


//--------------------- SYMBOLS --------------------------

	.type		.nv.reservedSmem.offset0,@object
	.size		.nv.reservedSmem.offset0,0x4
	.type		vprintf,@function
